// auto-generated by cutlass_sweep.sparse_gemm — config: {"arch": "sm_90", "cluster_m": 1, "cluster_n": 2, "dtype": "bf16", "tile_k": 128, "tile_m": 128, "tile_n": 128}
#include "cutlass/cutlass.h"
#include "cutlass/gemm/collective/collective_builder.hpp"
#include "cutlass/gemm/device/gemm_universal_adapter.h"
#include "cutlass/gemm/kernel/gemm_universal.hpp"
#include "cutlass/epilogue/collective/collective_builder.hpp"

using Elem = cutlass::bfloat16_t;
using Acc  = float;
using TileShape    = cute::Shape<cute::_128, cute::_128, cute::_128>;
using ClusterShape = cute::Shape<cute::_1, cute::_2, cute::_1>;

using CollectiveEpilogue = typename cutlass::epilogue::collective::CollectiveBuilder<
    cutlass::arch::Sm90, cutlass::arch::OpClassSparseTensorOp,
    TileShape, ClusterShape,
    cutlass::epilogue::collective::EpilogueTileAuto,
    Acc, Acc,
    Acc, cutlass::layout::ColumnMajor, 128 / cutlass::sizeof_bits<Acc>::value,
    Acc, cutlass::layout::ColumnMajor, 128 / cutlass::sizeof_bits<Acc>::value,
    cutlass::epilogue::collective::EpilogueScheduleAuto
  >::CollectiveOp;

using CollectiveMainloop = typename cutlass::gemm::collective::CollectiveBuilder<
    cutlass::arch::Sm90, cutlass::arch::OpClassSparseTensorOp,
    Elem, cutlass::layout::RowMajor, 128 / cutlass::sizeof_bits<Elem>::value,
    Elem, cutlass::layout::ColumnMajor, 128 / cutlass::sizeof_bits<Elem>::value,
    Acc,
    TileShape, ClusterShape,
    cutlass::gemm::collective::StageCountAutoCarveout<static_cast<int>(sizeof(typename CollectiveEpilogue::SharedStorage))>,
    cutlass::gemm::collective::KernelScheduleAuto
  >::CollectiveOp;

using GemmKernel = cutlass::gemm::kernel::GemmUniversal<
    cute::Shape<int,int,int,int>,
    CollectiveMainloop,
    CollectiveEpilogue
>;
using Gemm = cutlass::gemm::device::GemmUniversalAdapter<GemmKernel>;

auto* _anchor = &cutlass::device_kernel<GemmKernel>;


// ===== COMPILED SASS (sm_90a) =====

	.target	sm_90a

	.elftype	@"ET_EXEC"


//--------------------- .note.nv.tkinfo           --------------------------
	.section	.note.nv.tkinfo,"",@"SHT_NOTE"
	.sectionflags	@"SHF_NOTE_NV_TKINFO"
	.tkinfo
        /*0018*/ 	.word	0x00000002
        /*0030*/ 	.string	""
        /*0030*/ 	.string	"ptxas"
        /*0030*/ 	.string	"Cuda compilation tools, release 13.0, V13.0.88"
        /*0030*/ 	.string	"Build cuda_13.0.r13.0/compiler.36424714_0"
        /*0030*/ 	.string	"-arch sm_90a -m 64 "



//--------------------- .note.nv.cuinfo           --------------------------
	.section	.note.nv.cuinfo,"",@"SHT_NOTE"
	.sectionflags	@"SHF_NOTE_NV_CUINFO"
        /*0018*/ 	.short	0x0002
        /*001a*/ 	.short	0x005a
        /*001c*/ 	.short	0x0082
	.zero		2


//--------------------- .nv.info                  --------------------------
	.section	.nv.info,"",@"SHT_CUDA_INFO"
	.align	4


	//----- nvinfo : EIATTR_REGCOUNT
	.align		4
        /*0000*/ 	.byte	0x04, 0x2f
        /*0002*/ 	.short	(.L_12 - .L_11)
	.align		4
.L_11:
        /*0004*/ 	.word	index@(_ZN7cutlass13device_kernelINS_4gemm6kernel13GemmUniversalIN4cute5tupleIJiiiiEEENS1_10collective13CollectiveMmaINS1_40MainloopSm90TmaGmmaWarpSpecializedSparseILi4ENS5_IJNS4_1CILi1EEENSA_ILi2EEESB_EEENS1_35KernelTmaWarpSpecializedCooperativeEEENS5_IJNSA_ILi128EEESG_SG_EEENS_10bfloat16_tENS5_IJNS4_6LayoutINS5_IJiNS5_IJSC_iEEEiEEENS5_IJlNS5_IJSB_SC_EEElEEEEENSJ_INS5_IJNS5_IJNS5_IJNSA_ILi8EEESC_NSA_ILi4EEEEEEiEEENS5_IJNS5_IJNSA_ILi16EEESC_SQ_EEEiEEEiEEENS5_IJNS5_IJNS5_IJSG_ST_NSA_ILi2048EEEEEENSA_ILi8192EEEEEENS5_IJNS5_IJSB_NSA_ILi1024EEENSA_ILi32EEEEEElEEElEEEEEEEESI_NS5_IJlSB_lEEENS4_8TiledMMAINS4_8MMA_AtomIJNS4_4SM904GMMA6SPARSE29GMMA_64x128x32_F32BF16BF16_SSILNS1C_5MajorE0ELS1F_0ELNS1C_7ScaleInE1ELS1G_1ELNS1C_9SparseSelE0EEEEEENSJ_INS5_IJSC_SB_SB_EEENS5_IJSB_NSA_ILi0EEES1L_EEEEENS5_IJNS4_10UnderscoreES1O_S1O_EEEEENS4_23SM90_TMA_LOAD_MULTICASTENS4_14ComposedLayoutINS4_7SwizzleILi3ELi4ELi3EEENS4_25smem_sparse_ptr_flag_bitsILi2ELi16EEENSJ_INS5_IJNS5_IJSB_SP_EEENS5_IJSC_NSA_ILi64EEEEEEEEENS5_IJNS5_IJS1L_SG_EEESM_EEEEEEEvNS4_8identityENS4_13SM90_TMA_LOADENS1S_IS1U_NS4_18smem_ptr_flag_bitsILi16EEENSJ_INS5_IJSP_S1Y_EEENS5_IJS1Y_SB_EEEEEEEvS25_EENS_8epilogue10collective6detail29Sm90TmaWarpSpecializedAdapterINS2F_15DefaultEpilogueIfNS5_IJSB_llEEES2J_NS2E_6thread17LinearCombinationIfLi1EffLNS2K_9ScaleType4KindE0ELNS_15FloatRoundStyleE2EfEENS1_15EpilogueDefaultEEEEEvvEEEEvNT_6ParamsE)
        /*0008*/ 	.word	0x000000a8


	//----- nvinfo : EIATTR_FRAME_SIZE
	.align		4
.L_12:
        /*000c*/ 	.byte	0x04, 0x11
        /*000e*/ 	.short	(.L_14 - .L_13)
	.align		4
.L_13:
        /*0010*/ 	.word	index@(_ZN7cutlass13device_kernelINS_4gemm6kernel13GemmUniversalIN4cute5tupleIJiiiiEEENS1_10collective13CollectiveMmaINS1_40MainloopSm90TmaGmmaWarpSpecializedSparseILi4ENS5_IJNS4_1CILi1EEENSA_ILi2EEESB_EEENS1_35KernelTmaWarpSpecializedCooperativeEEENS5_IJNSA_ILi128EEESG_SG_EEENS_10bfloat16_tENS5_IJNS4_6LayoutINS5_IJiNS5_IJSC_iEEEiEEENS5_IJlNS5_IJSB_SC_EEElEEEEENSJ_INS5_IJNS5_IJNS5_IJNSA_ILi8EEESC_NSA_ILi4EEEEEEiEEENS5_IJNS5_IJNSA_ILi16EEESC_SQ_EEEiEEEiEEENS5_IJNS5_IJNS5_IJSG_ST_NSA_ILi2048EEEEEENSA_ILi8192EEEEEENS5_IJNS5_IJSB_NSA_ILi1024EEENSA_ILi32EEEEEElEEElEEEEEEEESI_NS5_IJlSB_lEEENS4_8TiledMMAINS4_8MMA_AtomIJNS4_4SM904GMMA6SPARSE29GMMA_64x128x32_F32BF16BF16_SSILNS1C_5MajorE0ELS1F_0ELNS1C_7ScaleInE1ELS1G_1ELNS1C_9SparseSelE0EEEEEENSJ_INS5_IJSC_SB_SB_EEENS5_IJSB_NSA_ILi0EEES1L_EEEEENS5_IJNS4_10UnderscoreES1O_S1O_EEEEENS4_23SM90_TMA_LOAD_MULTICASTENS4_14ComposedLayoutINS4_7SwizzleILi3ELi4ELi3EEENS4_25smem_sparse_ptr_flag_bitsILi2ELi16EEENSJ_INS5_IJNS5_IJSB_SP_EEENS5_IJSC_NSA_ILi64EEEEEEEEENS5_IJNS5_IJS1L_SG_EEESM_EEEEEEEvNS4_8identityENS4_13SM90_TMA_LOADENS1S_IS1U_NS4_18smem_ptr_flag_bitsILi16EEENSJ_INS5_IJSP_S1Y_EEENS5_IJS1Y_SB_EEEEEEEvS25_EENS_8epilogue10collective6detail29Sm90TmaWarpSpecializedAdapterINS2F_15DefaultEpilogueIfNS5_IJSB_llEEES2J_NS2E_6thread17LinearCombinationIfLi1EffLNS2K_9ScaleType4KindE0ELNS_15FloatRoundStyleE2EfEENS1_15EpilogueDefaultEEEEEvvEEEEvNT_6ParamsE)
        /*0014*/ 	.word	0x00000000


	//----- nvinfo : EIATTR_MIN_STACK_SIZE
	.align		4
.L_14:
        /*0018*/ 	.byte	0x04, 0x12
        /*001a*/ 	.short	(.L_16 - .L_15)
	.align		4
.L_15:
        /*001c*/ 	.word	index@(_ZN7cutlass13device_kernelINS_4gemm6kernel13GemmUniversalIN4cute5tupleIJiiiiEEENS1_10collective13CollectiveMmaINS1_40MainloopSm90TmaGmmaWarpSpecializedSparseILi4ENS5_IJNS4_1CILi1EEENSA_ILi2EEESB_EEENS1_35KernelTmaWarpSpecializedCooperativeEEENS5_IJNSA_ILi128EEESG_SG_EEENS_10bfloat16_tENS5_IJNS4_6LayoutINS5_IJiNS5_IJSC_iEEEiEEENS5_IJlNS5_IJSB_SC_EEElEEEEENSJ_INS5_IJNS5_IJNS5_IJNSA_ILi8EEESC_NSA_ILi4EEEEEEiEEENS5_IJNS5_IJNSA_ILi16EEESC_SQ_EEEiEEEiEEENS5_IJNS5_IJNS5_IJSG_ST_NSA_ILi2048EEEEEENSA_ILi8192EEEEEENS5_IJNS5_IJSB_NSA_ILi1024EEENSA_ILi32EEEEEElEEElEEEEEEEESI_NS5_IJlSB_lEEENS4_8TiledMMAINS4_8MMA_AtomIJNS4_4SM904GMMA6SPARSE29GMMA_64x128x32_F32BF16BF16_SSILNS1C_5MajorE0ELS1F_0ELNS1C_7ScaleInE1ELS1G_1ELNS1C_9SparseSelE0EEEEEENSJ_INS5_IJSC_SB_SB_EEENS5_IJSB_NSA_ILi0EEES1L_EEEEENS5_IJNS4_10UnderscoreES1O_S1O_EEEEENS4_23SM90_TMA_LOAD_MULTICASTENS4_14ComposedLayoutINS4_7SwizzleILi3ELi4ELi3EEENS4_25smem_sparse_ptr_flag_bitsILi2ELi16EEENSJ_INS5_IJNS5_IJSB_SP_EEENS5_IJSC_NSA_ILi64EEEEEEEEENS5_IJNS5_IJS1L_SG_EEESM_EEEEEEEvNS4_8identityENS4_13SM90_TMA_LOADENS1S_IS1U_NS4_18smem_ptr_flag_bitsILi16EEENSJ_INS5_IJSP_S1Y_EEENS5_IJS1Y_SB_EEEEEEEvS25_EENS_8epilogue10collective6detail29Sm90TmaWarpSpecializedAdapterINS2F_15DefaultEpilogueIfNS5_IJSB_llEEES2J_NS2E_6thread17LinearCombinationIfLi1EffLNS2K_9ScaleType4KindE0ELNS_15FloatRoundStyleE2EfEENS1_15EpilogueDefaultEEEEEvvEEEEvNT_6ParamsE)
        /*0020*/ 	.word	0x00000000
.L_16:


//--------------------- .nv.compat                --------------------------
	.section	.nv.compat,"",@"SHT_CUDA_COMPAT_INFO"
	.align	4
        /*0000*/ 	.byte	0x02, 0x09, 0x01, 0x00, 0x02, 0x02, 0x04, 0x00, 0x02, 0x05, 0x05, 0x00, 0x03, 0x07, 0x01, 0x01
        /*0010*/ 	.byte	0x02, 0x03, 0x01, 0x00, 0x02, 0x06, 0x01, 0x00, 0x04, 0x0b, 0x08, 0x00, 0x00, 0x00, 0x00, 0x00
        /*0020*/ 	.byte	0x00, 0x00, 0x00, 0x00


//--------------------- .nv.info._ZN7cutlass13device_kernelINS_4gemm6kernel13GemmUniversalIN4cute5tupleIJiiiiEEENS1_10collective13CollectiveMmaINS1_40MainloopSm90TmaGmmaWarpSpecializedSparseILi4ENS5_IJNS4_1CILi1EEENSA_ILi2EEESB_EEENS1_35KernelTmaWarpSpecializedCooperativeEEENS5_IJNSA_ILi128EEESG_SG_EEENS_10bfloat16_tENS5_IJNS4_6LayoutINS5_IJiNS5_IJSC_iEEEiEEENS5_IJlNS5_IJSB_SC_EEElEEEEENSJ_INS5_IJNS5_IJNS5_IJNSA_ILi8EEESC_NSA_ILi4EEEEEEiEEENS5_IJNS5_IJNSA_ILi16EEESC_SQ_EEEiEEEiEEENS5_IJNS5_IJNS5_IJSG_ST_NSA_ILi2048EEEEEENSA_ILi8192EEEEEENS5_IJNS5_IJSB_NSA_ILi1024EEENSA_ILi32EEEEEElEEElEEEEEEEESI_NS5_IJlSB_lEEENS4_8TiledMMAINS4_8MMA_AtomIJNS4_4SM904GMMA6SPARSE29GMMA_64x128x32_F32BF16BF16_SSILNS1C_5MajorE0ELS1F_0ELNS1C_7ScaleInE1ELS1G_1ELNS1C_9SparseSelE0EEEEEENSJ_INS5_IJSC_SB_SB_EEENS5_IJSB_NSA_ILi0EEES1L_EEEEENS5_IJNS4_10UnderscoreES1O_S1O_EEEEENS4_23SM90_TMA_LOAD_MULTICASTENS4_14ComposedLayoutINS4_7SwizzleILi3ELi4ELi3EEENS4_25smem_sparse_ptr_flag_bitsILi2ELi16EEENSJ_INS5_IJNS5_IJSB_SP_EEENS5_IJSC_NSA_ILi64EEEEEEEEENS5_IJNS5_IJS1L_SG_EEESM_EEEEEEEvNS4_8identityENS4_13SM90_TMA_LOADENS1S_IS1U_NS4_18smem_ptr_flag_bitsILi16EEENSJ_INS5_IJSP_S1Y_EEENS5_IJS1Y_SB_EEEEEEEvS25_EENS_8epilogue10collective6detail29Sm90TmaWarpSpecializedAdapterINS2F_15DefaultEpilogueIfNS5_IJSB_llEEES2J_NS2E_6thread17LinearCombinationIfLi1EffLNS2K_9ScaleType4KindE0ELNS_15FloatRoundStyleE2EfEENS1_15EpilogueDefaultEEEEEvvEEEEvNT_6ParamsE --------------------------
	.section	.nv.info._ZN7cutlass13device_kernelINS_4gemm6kernel13GemmUniversalIN4cute5tupleIJiiiiEEENS1_10collective13CollectiveMmaINS1_40MainloopSm90TmaGmmaWarpSpecializedSparseILi4ENS5_IJNS4_1CILi1EEENSA_ILi2EEESB_EEENS1_35KernelTmaWarpSpecializedCooperativeEEENS5_IJNSA_ILi128EEESG_SG_EEENS_10bfloat16_tENS5_IJNS4_6LayoutINS5_IJiNS5_IJSC_iEEEiEEENS5_IJlNS5_IJSB_SC_EEElEEEEENSJ_INS5_IJNS5_IJNS5_IJNSA_ILi8EEESC_NSA_ILi4EEEEEEiEEENS5_IJNS5_IJNSA_ILi16EEESC_SQ_EEEiEEEiEEENS5_IJNS5_IJNS5_IJSG_ST_NSA_ILi2048EEEEEENSA_ILi8192EEEEEENS5_IJNS5_IJSB_NSA_ILi1024EEENSA_ILi32EEEEEElEEElEEEEEEEESI_NS5_IJlSB_lEEENS4_8TiledMMAINS4_8MMA_AtomIJNS4_4SM904GMMA6SPARSE29GMMA_64x128x32_F32BF16BF16_SSILNS1C_5MajorE0ELS1F_0ELNS1C_7ScaleInE1ELS1G_1ELNS1C_9SparseSelE0EEEEEENSJ_INS5_IJSC_SB_SB_EEENS5_IJSB_NSA_ILi0EEES1L_EEEEENS5_IJNS4_10UnderscoreES1O_S1O_EEEEENS4_23SM90_TMA_LOAD_MULTICASTENS4_14ComposedLayoutINS4_7SwizzleILi3ELi4ELi3EEENS4_25smem_sparse_ptr_flag_bitsILi2ELi16EEENSJ_INS5_IJNS5_IJSB_SP_EEENS5_IJSC_NSA_ILi64EEEEEEEEENS5_IJNS5_IJS1L_SG_EEESM_EEEEEEEvNS4_8identityENS4_13SM90_TMA_LOADENS1S_IS1U_NS4_18smem_ptr_flag_bitsILi16EEENSJ_INS5_IJSP_S1Y_EEENS5_IJS1Y_SB_EEEEEEEvS25_EENS_8epilogue10collective6detail29Sm90TmaWarpSpecializedAdapterINS2F_15DefaultEpilogueIfNS5_IJSB_llEEES2J_NS2E_6thread17LinearCombinationIfLi1EffLNS2K_9ScaleType4KindE0ELNS_15FloatRoundStyleE2EfEENS1_15EpilogueDefaultEEEEEvvEEEEvNT_6ParamsE,"",@"SHT_CUDA_INFO"
	.sectionflags	@""
	.align	4


	//----- nvinfo : EIATTR_CUDA_API_VERSION
	.align		4
        /*0000*/ 	.byte	0x04, 0x37
        /*0002*/ 	.short	(.L_18 - .L_17)
.L_17:
        /*0004*/ 	.word	0x00000082


	//----- nvinfo : EIATTR_KPARAM_INFO
	.align		4
.L_18:
        /*0008*/ 	.byte	0x04, 0x17
        /*000a*/ 	.short	(.L_20 - .L_19)
.L_19:
        /*000c*/ 	.word	0x00000000
        /*0010*/ 	.short	0x0000
        /*0012*/ 	.short	0x0070
        /*0014*/ 	.byte	0x00, 0xf0, 0x01, 0x14


	//----- nvinfo : EIATTR_SPARSE_MMA_MASK
	.align		4
.L_20:
        /*0018*/ 	.byte	0x03, 0x50
        /*001a*/ 	.short	0x0002


	//----- nvinfo : EIATTR_MAXREG_COUNT
	.align		4
        /*001c*/ 	.byte	0x03, 0x1b
        /*001e*/ 	.short	0x00a8


	//----- nvinfo : EIATTR_NUM_BARRIERS
	.align		4
        /*0020*/ 	.byte	0x02, 0x4c
        /*0022*/ 	.byte	0x01
	.zero		1


	//----- nvinfo : EIATTR_MERCURY_ISA_VERSION
	.align		4
        /*0024*/ 	.byte	0x03, 0x5f
        /*0026*/ 	.short	0x0101


	//----- nvinfo : EIATTR_INT_WARP_WIDE_INSTR_OFFSETS
	.align		4
        /*0028*/ 	.byte	0x04, 0x31
        /*002a*/ 	.short	(.L_22 - .L_21)


	//   ....[0]....
.L_21:
        /*002c*/ 	.word	0x000004c0


	//   ....[1]....
        /*0030*/ 	.word	0x000004e0


	//   ....[2]....
        /*0034*/ 	.word	0x00000690


	//----- nvinfo : EIATTR_COOP_GROUP_MASK_REGIDS
	.align		4
.L_22:
        /*0038*/ 	.byte	0x04, 0x29
        /*003a*/ 	.short	(.L_24 - .L_23)


	//   ....[0]....
.L_23:
        /*003c*/ 	.word	0xffffffff


	//   ....[1]....
        /*0040*/ 	.word	0xffffffff


	//   ....[2]....
        /*0044*/ 	.word	0xffffffff


	//   ....[3]....
        /*0048*/ 	.word	0xffffffff


	//   ....[4]....
        /*004c*/ 	.word	0xffffffff


	//   ....[5]....
        /*0050*/ 	.word	0xffffffff


	//----- nvinfo : EIATTR_COOP_GROUP_INSTR_OFFSETS
	.align		4
.L_24:
        /*0054*/ 	.byte	0x04, 0x28
        /*0056*/ 	.short	(.L_26 - .L_25)


	//   ....[0]....
.L_25:
        /*0058*/ 	.word	0x00000060


	//   ....[1]....
        /*005c*/ 	.word	0x00000070


	//   ....[2]....
        /*0060*/ 	.word	0x00000160


	//   ....[3]....
        /*0064*/ 	.word	0x000002f0


	//   ....[4]....
        /*0068*/ 	.word	0x000007c0


	//   ....[5]....
        /*006c*/ 	.word	0x000014b0


	//----- nvinfo : EIATTR_REG_RECONFIG
	.align		4
.L_26:
        /*0070*/ 	.byte	0x01, 0x54
	.zero		2


	//----- nvinfo : EIATTR_MBARRIER_INSTR_OFFSETS
	.align		4
        /*0074*/ 	.byte	0x04, 0x39
        /*0076*/ 	.short	(.L_28 - .L_27)


	//   ....[0]....
.L_27:
        /*0078*/ 	.word	0x00000260
        /*007c*/ 	.word	0x000000ff
        /*0080*/ 	.word	0x00000000
        /*0084*/ 	.short	0x0100
        /*0086*/ 	.byte	0x08
	.zero		1


	//   ....[1]....
        /*0088*/ 	.word	0x00000270
        /*008c*/ 	.word	0x000000ff
        /*0090*/ 	.word	0x00000020
        /*0094*/ 	.short	0x0100
        /*0096*/ 	.byte	0x08
	.zero		1


	//   ....[2]....
        /*0098*/ 	.word	0x00000280
        /*009c*/ 	.word	0x000000ff
        /*00a0*/ 	.word	0x00000008
        /*00a4*/ 	.short	0x0100
        /*00a6*/ 	.byte	0x08
	.zero		1


	//   ....[3]....
        /*00a8*/ 	.word	0x00000290
        /*00ac*/ 	.word	0x000000ff
        /*00b0*/ 	.word	0x00000028
        /*00b4*/ 	.short	0x0100
        /*00b6*/ 	.byte	0x08
	.zero		1


	//   ....[4]....
        /*00b8*/ 	.word	0x000002a0
        /*00bc*/ 	.word	0x000000ff
        /*00c0*/ 	.word	0x00000010
        /*00c4*/ 	.short	0x0100
        /*00c6*/ 	.byte	0x08
	.zero		1


	//   ....[5]....
        /*00c8*/ 	.word	0x000002b0
        /*00cc*/ 	.word	0x000000ff
        /*00d0*/ 	.word	0x00000030
        /*00d4*/ 	.short	0x0100
        /*00d6*/ 	.byte	0x08
	.zero		1


	//   ....[6]....
        /*00d8*/ 	.word	0x000002c0
        /*00dc*/ 	.word	0x000000ff
        /*00e0*/ 	.word	0x00000018
        /*00e4*/ 	.short	0x0100
        /*00e6*/ 	.byte	0x08
	.zero		1


	//   ....[7]....
        /*00e8*/ 	.word	0x000002d0
        /*00ec*/ 	.word	0x000000ff
        /*00f0*/ 	.word	0x00000038
        /*00f4*/ 	.short	0x0100
        /*00f6*/ 	.byte	0x08
	.zero		1


	//   ....[8]....
        /*00f8*/ 	.word	0x00000720
        /*00fc*/ 	.word	0x000000ff
        /*0100*/ 	.word	0x00000050
        /*0104*/ 	.short	0x0100
        /*0106*/ 	.byte	0x06
	.zero		1


	//   ....[9]....
        /*0108*/ 	.word	0x00000770
        /*010c*/ 	.word	0x000000ff
        /*0110*/ 	.word	0x00000058
        /*0114*/ 	.short	0x0100
        /*0116*/ 	.byte	0x06
	.zero		1


	//   ....[10]....
        /*0118*/ 	.word	0x00001870
        /*011c*/ 	.word	0x000000ff
        /*0120*/ 	.word	0x00000000
        /*0124*/ 	.short	0x010a
        /*0126*/ 	.byte	0x08
	.zero		1


	//   ....[11]....
        /*0128*/ 	.word	0x000018b0
        /*012c*/ 	.word	0x000000ff
        /*0130*/ 	.word	0x00000000
        /*0134*/ 	.short	0x010a
        /*0136*/ 	.byte	0x08
	.zero		1


	//   ....[12]....
        /*0138*/ 	.word	0x00001b20
        /*013c*/ 	.word	0x00000059
        /*0140*/ 	.word	0x00000000
        /*0144*/ 	.short	0x0101
        /*0146*/ 	.byte	0x3f
	.zero		1


	//   ....[13]....
        /*0148*/ 	.word	0x000076b0
        /*014c*/ 	.word	0x00000018
        /*0150*/ 	.word	0x00000020
        /*0154*/ 	.short	0x010a
        /*0156*/ 	.byte	0x3f
	.zero		1


	//   ....[14]....
        /*0158*/ 	.word	0x00007b90
        /*015c*/ 	.word	0x00000005
        /*0160*/ 	.word	0x00000058
        /*0164*/ 	.short	0x0101
        /*0166*/ 	.byte	0x3f
	.zero		1


	//   ....[15]....
        /*0168*/ 	.word	0x00008290
        /*016c*/ 	.word	0x00000005
        /*0170*/ 	.word	0x00000000
        /*0174*/ 	.short	0x010a
        /*0176*/ 	.byte	0x3f
	.zero		1


	//   ....[16]....
        /*0178*/ 	.word	0x00008310
        /*017c*/ 	.word	0x00000007
        /*0180*/ 	.word	0x00000000
        /*0184*/ 	.short	0x010a
        /*0186*/ 	.byte	0x3f
	.zero		1


	//   ....[17]....
        /*0188*/ 	.word	0x000083a0
        /*018c*/ 	.word	0x00000006
        /*0190*/ 	.word	0x00000000
        /*0194*/ 	.short	0x010a
        /*0196*/ 	.byte	0x3f
	.zero		1


	//   ....[18]....
        /*0198*/ 	.word	0x00008430
        /*019c*/ 	.word	0x00000003
        /*01a0*/ 	.word	0x00000000
        /*01a4*/ 	.short	0x010a
        /*01a6*/ 	.byte	0x3f
	.zero		1


	//   ....[19]....
        /*01a8*/ 	.word	0x000084a0
        /*01ac*/ 	.word	0x00000059
        /*01b0*/ 	.word	0x00000000
        /*01b4*/ 	.short	0x010a
        /*01b6*/ 	.byte	0x3f
	.zero		1


	//   ....[20]....
        /*01b8*/ 	.word	0x00008570
        /*01bc*/ 	.word	0x00000018
        /*01c0*/ 	.word	0x00000020
        /*01c4*/ 	.short	0x010a
        /*01c6*/ 	.byte	0x3f
	.zero		1


	//   ....[21]....
        /*01c8*/ 	.word	0x00008640
        /*01cc*/ 	.word	0x00000005
        /*01d0*/ 	.word	0x00000000
        /*01d4*/ 	.short	0x010a
        /*01d6*/ 	.byte	0x3f
	.zero		1


	//   ....[22]....
        /*01d8*/ 	.word	0x00008690
        /*01dc*/ 	.word	0x00000007
        /*01e0*/ 	.word	0x00000000
        /*01e4*/ 	.short	0x010a
        /*01e6*/ 	.byte	0x3f
	.zero		1


	//   ....[23]....
        /*01e8*/ 	.word	0x000086e0
        /*01ec*/ 	.word	0x00000006
        /*01f0*/ 	.word	0x00000000
        /*01f4*/ 	.short	0x010a
        /*01f6*/ 	.byte	0x3f
	.zero		1


	//----- nvinfo : EIATTR_NUM_MBARRIERS
	.align		4
.L_28:
        /*01f8*/ 	.byte	0x03, 0x38
        /*01fa*/ 	.short	0x000a


	//----- nvinfo : EIATTR_EXIT_INSTR_OFFSETS
	.align		4
        /*01fc*/ 	.byte	0x04, 0x1c
        /*01fe*/ 	.short	(.L_30 - .L_29)


	//   ....[0]....
.L_29:
        /*0200*/ 	.word	0x00000990


	//   ....[1]....
        /*0204*/ 	.word	0x00001180


	//   ....[2]....
        /*0208*/ 	.word	0x00006de0


	//   ....[3]....
        /*020c*/ 	.word	0x00007320


	//   ....[4]....
        /*0210*/ 	.word	0x00008480


	//----- nvinfo : EIATTR_MAX_THREADS
	.align		4
.L_30:
        /*0214*/ 	.byte	0x04, 0x05
        /*0216*/ 	.short	(.L_32 - .L_31)
.L_31:
        /*0218*/ 	.word	0x00000180
        /*021c*/ 	.word	0x00000001
        /*0220*/ 	.word	0x00000001


	//----- nvinfo : EIATTR_CRS_STACK_SIZE
	.align		4
.L_32:
        /*0224*/ 	.byte	0x04, 0x1e
        /*0226*/ 	.short	(.L_34 - .L_33)
.L_33:
        /*0228*/ 	.word	0x00000000


	//----- nvinfo : EIATTR_CBANK_PARAM_SIZE
	.align		4
.L_34:
        /*022c*/ 	.byte	0x03, 0x19
        /*022e*/ 	.short	0x0570


	//----- nvinfo : EIATTR_PARAM_CBANK
	.align		4
        /*0230*/ 	.byte	0x04, 0x0a
        /*0232*/ 	.short	(.L_36 - .L_35)
	.align		4
.L_35:
        /*0234*/ 	.word	index@(.nv.constant0._ZN7cutlass13device_kernelINS_4gemm6kernel13GemmUniversalIN4cute5tupleIJiiiiEEENS1_10collective13CollectiveMmaINS1_40MainloopSm90TmaGmmaWarpSpecializedSparseILi4ENS5_IJNS4_1CILi1EEENSA_ILi2EEESB_EEENS1_35KernelTmaWarpSpecializedCooperativeEEENS5_IJNSA_ILi128EEESG_SG_EEENS_10bfloat16_tENS5_IJNS4_6LayoutINS5_IJiNS5_IJSC_iEEEiEEENS5_IJlNS5_IJSB_SC_EEElEEEEENSJ_INS5_IJNS5_IJNS5_IJNSA_ILi8EEESC_NSA_ILi4EEEEEEiEEENS5_IJNS5_IJNSA_ILi16EEESC_SQ_EEEiEEEiEEENS5_IJNS5_IJNS5_IJSG_ST_NSA_ILi2048EEEEEENSA_ILi8192EEEEEENS5_IJNS5_IJSB_NSA_ILi1024EEENSA_ILi32EEEEEElEEElEEEEEEEESI_NS5_IJlSB_lEEENS4_8TiledMMAINS4_8MMA_AtomIJNS4_4SM904GMMA6SPARSE29GMMA_64x128x32_F32BF16BF16_SSILNS1C_5MajorE0ELS1F_0ELNS1C_7ScaleInE1ELS1G_1ELNS1C_9SparseSelE0EEEEEENSJ_INS5_IJSC_SB_SB_EEENS5_IJSB_NSA_ILi0EEES1L_EEEEENS5_IJNS4_10UnderscoreES1O_S1O_EEEEENS4_23SM90_TMA_LOAD_MULTICASTENS4_14ComposedLayoutINS4_7SwizzleILi3ELi4ELi3EEENS4_25smem_sparse_ptr_flag_bitsILi2ELi16EEENSJ_INS5_IJNS5_IJSB_SP_EEENS5_IJSC_NSA_ILi64EEEEEEEEENS5_IJNS5_IJS1L_SG_EEESM_EEEEEEEvNS4_8identityENS4_13SM90_TMA_LOADENS1S_IS1U_NS4_18smem_ptr_flag_bitsILi16EEENSJ_INS5_IJSP_S1Y_EEENS5_IJS1Y_SB_EEEEEEEvS25_EENS_8epilogue10collective6detail29Sm90TmaWarpSpecializedAdapterINS2F_15DefaultEpilogueIfNS5_IJSB_llEEES2J_NS2E_6thread17LinearCombinationIfLi1EffLNS2K_9ScaleType4KindE0ELNS_15FloatRoundStyleE2EfEENS1_15EpilogueDefaultEEEEEvvEEEEvNT_6ParamsE)
        /*0238*/ 	.short	0x0210
        /*023a*/ 	.short	0x0570


	//----- nvinfo : EIATTR_SW_WAR
	.align		4
.L_36:
        /*023c*/ 	.byte	0x04, 0x36
        /*023e*/ 	.short	(.L_38 - .L_37)
.L_37:
        /*0240*/ 	.word	0x00000008
.L_38:


//--------------------- .nv.callgraph             --------------------------
	.section	.nv.callgraph,"",@"SHT_CUDA_CALLGRAPH"
	.align	4
	.sectionentsize	8
	.align		4
        /*0000*/ 	.word	0x00000000
	.align		4
        /*0004*/ 	.word	0xffffffff
	.align		4
        /*0008*/ 	.word	0x00000000
	.align		4
        /*000c*/ 	.word	0xfffffffe
	.align		4
        /*0010*/ 	.word	0x00000000
	.align		4
        /*0014*/ 	.word	0xfffffffd
	.align		4
        /*0018*/ 	.word	0x00000000
	.align		4
        /*001c*/ 	.word	0xfffffffc


//--------------------- .nv.constant4             --------------------------
	.section	.nv.constant4,"a",@progbits
	.align	8
	.align		8
.nv.constant4:
        /*0000*/ 	.dword	_ZN39_INTERNAL_69a4f804_4_k_cu_36a7a009_27884cuda3std3__45__cpo5beginE
	.align		8
        /*0008*/ 	.dword	_ZN39_INTERNAL_69a4f804_4_k_cu_36a7a009_27884cuda3std3__45__cpo3endE
	.align		8
        /*0010*/ 	.dword	_ZN39_INTERNAL_69a4f804_4_k_cu_36a7a009_27884cuda3std3__45__cpo6cbeginE
	.align		8
        /*0018*/ 	.dword	_ZN39_INTERNAL_69a4f804_4_k_cu_36a7a009_27884cuda3std3__45__cpo4cendE
	.align		8
        /*0020*/ 	.dword	_ZN39_INTERNAL_69a4f804_4_k_cu_36a7a009_27884cuda3std3__441_GLOBAL__N__69a4f804_4_k_cu_36a7a009_27886ignoreE
	.align		8
        /*0028*/ 	.dword	_ZN39_INTERNAL_69a4f804_4_k_cu_36a7a009_27884cuda3std3__419piecewise_constructE
	.align		8
        /*0030*/ 	.dword	_ZN39_INTERNAL_69a4f804_4_k_cu_36a7a009_27884cuda3std3__48in_placeE
	.align		8
        /*0038*/ 	.dword	_ZN39_INTERNAL_69a4f804_4_k_cu_36a7a009_27884cuda3std6ranges3__45__cpo4swapE
	.align		8
        /*0040*/ 	.dword	_ZN39_INTERNAL_69a4f804_4_k_cu_36a7a009_27884cuda3std6ranges3__45__cpo9iter_moveE
	.align		8
        /*0048*/ 	.dword	_ZN39_INTERNAL_69a4f804_4_k_cu_36a7a009_27884cute7productE
	.align		8
        /*0050*/ 	.dword	_ZN39_INTERNAL_69a4f804_4_k_cu_36a7a009_27884cute1_E


//--------------------- .text._ZN7cutlass13device_kernelINS_4gemm6kernel13GemmUniversalIN4cute5tupleIJiiiiEEENS1_10collective13CollectiveMmaINS1_40MainloopSm90TmaGmmaWarpSpecializedSparseILi4ENS5_IJNS4_1CILi1EEENSA_ILi2EEESB_EEENS1_35KernelTmaWarpSpecializedCooperativeEEENS5_IJNSA_ILi128EEESG_SG_EEENS_10bfloat16_tENS5_IJNS4_6LayoutINS5_IJiNS5_IJSC_iEEEiEEENS5_IJlNS5_IJSB_SC_EEElEEEEENSJ_INS5_IJNS5_IJNS5_IJNSA_ILi8EEESC_NSA_ILi4EEEEEEiEEENS5_IJNS5_IJNSA_ILi16EEESC_SQ_EEEiEEEiEEENS5_IJNS5_IJNS5_IJSG_ST_NSA_ILi2048EEEEEENSA_ILi8192EEEEEENS5_IJNS5_IJSB_NSA_ILi1024EEENSA_ILi32EEEEEElEEElEEEEEEEESI_NS5_IJlSB_lEEENS4_8TiledMMAINS4_8MMA_AtomIJNS4_4SM904GMMA6SPARSE29GMMA_64x128x32_F32BF16BF16_SSILNS1C_5MajorE0ELS1F_0ELNS1C_7ScaleInE1ELS1G_1ELNS1C_9SparseSelE0EEEEEENSJ_INS5_IJSC_SB_SB_EEENS5_IJSB_NSA_ILi0EEES1L_EEEEENS5_IJNS4_10UnderscoreES1O_S1O_EEEEENS4_23SM90_TMA_LOAD_MULTICASTENS4_14ComposedLayoutINS4_7SwizzleILi3ELi4ELi3EEENS4_25smem_sparse_ptr_flag_bitsILi2ELi16EEENSJ_INS5_IJNS5_IJSB_SP_EEENS5_IJSC_NSA_ILi64EEEEEEEEENS5_IJNS5_IJS1L_SG_EEESM_EEEEEEEvNS4_8identityENS4_13SM90_TMA_LOADENS1S_IS1U_NS4_18smem_ptr_flag_bitsILi16EEENSJ_INS5_IJSP_S1Y_EEENS5_IJS1Y_SB_EEEEEEEvS25_EENS_8epilogue10collective6detail29Sm90TmaWarpSpecializedAdapterINS2F_15DefaultEpilogueIfNS5_IJSB_llEEES2J_NS2E_6thread17LinearCombinationIfLi1EffLNS2K_9ScaleType4KindE0ELNS_15FloatRoundStyleE2EfEENS1_15EpilogueDefaultEEEEEvvEEEEvNT_6ParamsE --------------------------
	.section	.text._ZN7cutlass13device_kernelINS_4gemm6kernel13GemmUniversalIN4cute5tupleIJiiiiEEENS1_10collective13CollectiveMmaINS1_40MainloopSm90TmaGmmaWarpSpecializedSparseILi4ENS5_IJNS4_1CILi1EEENSA_ILi2EEESB_EEENS1_35KernelTmaWarpSpecializedCooperativeEEENS5_IJNSA_ILi128EEESG_SG_EEENS_10bfloat16_tENS5_IJNS4_6LayoutINS5_IJiNS5_IJSC_iEEEiEEENS5_IJlNS5_IJSB_SC_EEElEEEEENSJ_INS5_IJNS5_IJNS5_IJNSA_ILi8EEESC_NSA_ILi4EEEEEEiEEENS5_IJNS5_IJNSA_ILi16EEESC_SQ_EEEiEEEiEEENS5_IJNS5_IJNS5_IJSG_ST_NSA_ILi2048EEEEEENSA_ILi8192EEEEEENS5_IJNS5_IJSB_NSA_ILi1024EEENSA_ILi32EEEEEElEEElEEEEEEEESI_NS5_IJlSB_lEEENS4_8TiledMMAINS4_8MMA_AtomIJNS4_4SM904GMMA6SPARSE29GMMA_64x128x32_F32BF16BF16_SSILNS1C_5MajorE0ELS1F_0ELNS1C_7ScaleInE1ELS1G_1ELNS1C_9SparseSelE0EEEEEENSJ_INS5_IJSC_SB_SB_EEENS5_IJSB_NSA_ILi0EEES1L_EEEEENS5_IJNS4_10UnderscoreES1O_S1O_EEEEENS4_23SM90_TMA_LOAD_MULTICASTENS4_14ComposedLayoutINS4_7SwizzleILi3ELi4ELi3EEENS4_25smem_sparse_ptr_flag_bitsILi2ELi16EEENSJ_INS5_IJNS5_IJSB_SP_EEENS5_IJSC_NSA_ILi64EEEEEEEEENS5_IJNS5_IJS1L_SG_EEESM_EEEEEEEvNS4_8identityENS4_13SM90_TMA_LOADENS1S_IS1U_NS4_18smem_ptr_flag_bitsILi16EEENSJ_INS5_IJSP_S1Y_EEENS5_IJS1Y_SB_EEEEEEEvS25_EENS_8epilogue10collective6detail29Sm90TmaWarpSpecializedAdapterINS2F_15DefaultEpilogueIfNS5_IJSB_llEEES2J_NS2E_6thread17LinearCombinationIfLi1EffLNS2K_9ScaleType4KindE0ELNS_15FloatRoundStyleE2EfEENS1_15EpilogueDefaultEEEEEvvEEEEvNT_6ParamsE,"ax",@progbits
	.align	128
.text._ZN7cutlass13device_kernelINS_4gemm6kernel13GemmUniversalIN4cute5tupleIJiiiiEEENS1_10collective13CollectiveMmaINS1_40MainloopSm90TmaGmmaWarpSpecializedSparseILi4ENS5_IJNS4_1CILi1EEENSA_ILi2EEESB_EEENS1_35KernelTmaWarpSpecializedCooperativeEEENS5_IJNSA_ILi128EEESG_SG_EEENS_10bfloat16_tENS5_IJNS4_6LayoutINS5_IJiNS5_IJSC_iEEEiEEENS5_IJlNS5_IJSB_SC_EEElEEEEENSJ_INS5_IJNS5_IJNS5_IJNSA_ILi8EEESC_NSA_ILi4EEEEEEiEEENS5_IJNS5_IJNSA_ILi16EEESC_SQ_EEEiEEEiEEENS5_IJNS5_IJNS5_IJSG_ST_NSA_ILi2048EEEEEENSA_ILi8192EEEEEENS5_IJNS5_IJSB_NSA_ILi1024EEENSA_ILi32EEEEEElEEElEEEEEEEESI_NS5_IJlSB_lEEENS4_8TiledMMAINS4_8MMA_AtomIJNS4_4SM904GMMA6SPARSE29GMMA_64x128x32_F32BF16BF16_SSILNS1C_5MajorE0ELS1F_0ELNS1C_7ScaleInE1ELS1G_1ELNS1C_9SparseSelE0EEEEEENSJ_INS5_IJSC_SB_SB_EEENS5_IJSB_NSA_ILi0EEES1L_EEEEENS5_IJNS4_10UnderscoreES1O_S1O_EEEEENS4_23SM90_TMA_LOAD_MULTICASTENS4_14ComposedLayoutINS4_7SwizzleILi3ELi4ELi3EEENS4_25smem_sparse_ptr_flag_bitsILi2ELi16EEENSJ_INS5_IJNS5_IJSB_SP_EEENS5_IJSC_NSA_ILi64EEEEEEEEENS5_IJNS5_IJS1L_SG_EEESM_EEEEEEEvNS4_8identityENS4_13SM90_TMA_LOADENS1S_IS1U_NS4_18smem_ptr_flag_bitsILi16EEENSJ_INS5_IJSP_S1Y_EEENS5_IJS1Y_SB_EEEEEEEvS25_EENS_8epilogue10collective6detail29Sm90TmaWarpSpecializedAdapterINS2F_15DefaultEpilogueIfNS5_IJSB_llEEES2J_NS2E_6thread17LinearCombinationIfLi1EffLNS2K_9ScaleType4KindE0ELNS_15FloatRoundStyleE2EfEENS1_15EpilogueDefaultEEEEEvvEEEEvNT_6ParamsE:
        .type           _ZN7cutlass13device_kernelINS_4gemm6kernel13GemmUniversalIN4cute5tupleIJiiiiEEENS1_10collective13CollectiveMmaINS1_40MainloopSm90TmaGmmaWarpSpecializedSparseILi4ENS5_IJNS4_1CILi1EEENSA_ILi2EEESB_EEENS1_35KernelTmaWarpSpecializedCooperativeEEENS5_IJNSA_ILi128EEESG_SG_EEENS_10bfloat16_tENS5_IJNS4_6LayoutINS5_IJiNS5_IJSC_iEEEiEEENS5_IJlNS5_IJSB_SC_EEElEEEEENSJ_INS5_IJNS5_IJNS5_IJNSA_ILi8EEESC_NSA_ILi4EEEEEEiEEENS5_IJNS5_IJNSA_ILi16EEESC_SQ_EEEiEEEiEEENS5_IJNS5_IJNS5_IJSG_ST_NSA_ILi2048EEEEEENSA_ILi8192EEEEEENS5_IJNS5_IJSB_NSA_ILi1024EEENSA_ILi32EEEEEElEEElEEEEEEEESI_NS5_IJlSB_lEEENS4_8TiledMMAINS4_8MMA_AtomIJNS4_4SM904GMMA6SPARSE29GMMA_64x128x32_F32BF16BF16_SSILNS1C_5MajorE0ELS1F_0ELNS1C_7ScaleInE1ELS1G_1ELNS1C_9SparseSelE0EEEEEENSJ_INS5_IJSC_SB_SB_EEENS5_IJSB_NSA_ILi0EEES1L_EEEEENS5_IJNS4_10UnderscoreES1O_S1O_EEEEENS4_23SM90_TMA_LOAD_MULTICASTENS4_14ComposedLayoutINS4_7SwizzleILi3ELi4ELi3EEENS4_25smem_sparse_ptr_flag_bitsILi2ELi16EEENSJ_INS5_IJNS5_IJSB_SP_EEENS5_IJSC_NSA_ILi64EEEEEEEEENS5_IJNS5_IJS1L_SG_EEESM_EEEEEEEvNS4_8identityENS4_13SM90_TMA_LOADENS1S_IS1U_NS4_18smem_ptr_flag_bitsILi16EEENSJ_INS5_IJSP_S1Y_EEENS5_IJS1Y_SB_EEEEEEEvS25_EENS_8epilogue10collective6detail29Sm90TmaWarpSpecializedAdapterINS2F_15DefaultEpilogueIfNS5_IJSB_llEEES2J_NS2E_6thread17LinearCombinationIfLi1EffLNS2K_9ScaleType4KindE0ELNS_15FloatRoundStyleE2EfEENS1_15EpilogueDefaultEEEEEvvEEEEvNT_6ParamsE,@function
        .size           _ZN7cutlass13device_kernelINS_4gemm6kernel13GemmUniversalIN4cute5tupleIJiiiiEEENS1_10collective13CollectiveMmaINS1_40MainloopSm90TmaGmmaWarpSpecializedSparseILi4ENS5_IJNS4_1CILi1EEENSA_ILi2EEESB_EEENS1_35KernelTmaWarpSpecializedCooperativeEEENS5_IJNSA_ILi128EEESG_SG_EEENS_10bfloat16_tENS5_IJNS4_6LayoutINS5_IJiNS5_IJSC_iEEEiEEENS5_IJlNS5_IJSB_SC_EEElEEEEENSJ_INS5_IJNS5_IJNS5_IJNSA_ILi8EEESC_NSA_ILi4EEEEEEiEEENS5_IJNS5_IJNSA_ILi16EEESC_SQ_EEEiEEEiEEENS5_IJNS5_IJNS5_IJSG_ST_NSA_ILi2048EEEEEENSA_ILi8192EEEEEENS5_IJNS5_IJSB_NSA_ILi1024EEENSA_ILi32EEEEEElEEElEEEEEEEESI_NS5_IJlSB_lEEENS4_8TiledMMAINS4_8MMA_AtomIJNS4_4SM904GMMA6SPARSE29GMMA_64x128x32_F32BF16BF16_SSILNS1C_5MajorE0ELS1F_0ELNS1C_7ScaleInE1ELS1G_1ELNS1C_9SparseSelE0EEEEEENSJ_INS5_IJSC_SB_SB_EEENS5_IJSB_NSA_ILi0EEES1L_EEEEENS5_IJNS4_10UnderscoreES1O_S1O_EEEEENS4_23SM90_TMA_LOAD_MULTICASTENS4_14ComposedLayoutINS4_7SwizzleILi3ELi4ELi3EEENS4_25smem_sparse_ptr_flag_bitsILi2ELi16EEENSJ_INS5_IJNS5_IJSB_SP_EEENS5_IJSC_NSA_ILi64EEEEEEEEENS5_IJNS5_IJS1L_SG_EEESM_EEEEEEEvNS4_8identityENS4_13SM90_TMA_LOADENS1S_IS1U_NS4_18smem_ptr_flag_bitsILi16EEENSJ_INS5_IJSP_S1Y_EEENS5_IJS1Y_SB_EEEEEEEvS25_EENS_8epilogue10collective6detail29Sm90TmaWarpSpecializedAdapterINS2F_15DefaultEpilogueIfNS5_IJSB_llEEES2J_NS2E_6thread17LinearCombinationIfLi1EffLNS2K_9ScaleType4KindE0ELNS_15FloatRoundStyleE2EfEENS1_15EpilogueDefaultEEEEEvvEEEEvNT_6ParamsE,(.L_x_192 - _ZN7cutlass13device_kernelINS_4gemm6kernel13GemmUniversalIN4cute5tupleIJiiiiEEENS1_10collective13CollectiveMmaINS1_40MainloopSm90TmaGmmaWarpSpecializedSparseILi4ENS5_IJNS4_1CILi1EEENSA_ILi2EEESB_EEENS1_35KernelTmaWarpSpecializedCooperativeEEENS5_IJNSA_ILi128EEESG_SG_EEENS_10bfloat16_tENS5_IJNS4_6LayoutINS5_IJiNS5_IJSC_iEEEiEEENS5_IJlNS5_IJSB_SC_EEElEEEEENSJ_INS5_IJNS5_IJNS5_IJNSA_ILi8EEESC_NSA_ILi4EEEEEEiEEENS5_IJNS5_IJNSA_ILi16EEESC_SQ_EEEiEEEiEEENS5_IJNS5_IJNS5_IJSG_ST_NSA_ILi2048EEEEEENSA_ILi8192EEEEEENS5_IJNS5_IJSB_NSA_ILi1024EEENSA_ILi32EEEEEElEEElEEEEEEEESI_NS5_IJlSB_lEEENS4_8TiledMMAINS4_8MMA_AtomIJNS4_4SM904GMMA6SPARSE29GMMA_64x128x32_F32BF16BF16_SSILNS1C_5MajorE0ELS1F_0ELNS1C_7ScaleInE1ELS1G_1ELNS1C_9SparseSelE0EEEEEENSJ_INS5_IJSC_SB_SB_EEENS5_IJSB_NSA_ILi0EEES1L_EEEEENS5_IJNS4_10UnderscoreES1O_S1O_EEEEENS4_23SM90_TMA_LOAD_MULTICASTENS4_14ComposedLayoutINS4_7SwizzleILi3ELi4ELi3EEENS4_25smem_sparse_ptr_flag_bitsILi2ELi16EEENSJ_INS5_IJNS5_IJSB_SP_EEENS5_IJSC_NSA_ILi64EEEEEEEEENS5_IJNS5_IJS1L_SG_EEESM_EEEEEEEvNS4_8identityENS4_13SM90_TMA_LOADENS1S_IS1U_NS4_18smem_ptr_flag_bitsILi16EEENSJ_INS5_IJSP_S1Y_EEENS5_IJS1Y_SB_EEEEEEEvS25_EENS_8epilogue10collective6detail29Sm90TmaWarpSpecializedAdapterINS2F_15DefaultEpilogueIfNS5_IJSB_llEEES2J_NS2E_6thread17LinearCombinationIfLi1EffLNS2K_9ScaleType4KindE0ELNS_15FloatRoundStyleE2EfEENS1_15EpilogueDefaultEEEEEvvEEEEvNT_6ParamsE)
        .other          _ZN7cutlass13device_kernelINS_4gemm6kernel13GemmUniversalIN4cute5tupleIJiiiiEEENS1_10collective13CollectiveMmaINS1_40MainloopSm90TmaGmmaWarpSpecializedSparseILi4ENS5_IJNS4_1CILi1EEENSA_ILi2EEESB_EEENS1_35KernelTmaWarpSpecializedCooperativeEEENS5_IJNSA_ILi128EEESG_SG_EEENS_10bfloat16_tENS5_IJNS4_6LayoutINS5_IJiNS5_IJSC_iEEEiEEENS5_IJlNS5_IJSB_SC_EEElEEEEENSJ_INS5_IJNS5_IJNS5_IJNSA_ILi8EEESC_NSA_ILi4EEEEEEiEEENS5_IJNS5_IJNSA_ILi16EEESC_SQ_EEEiEEEiEEENS5_IJNS5_IJNS5_IJSG_ST_NSA_ILi2048EEEEEENSA_ILi8192EEEEEENS5_IJNS5_IJSB_NSA_ILi1024EEENSA_ILi32EEEEEElEEElEEEEEEEESI_NS5_IJlSB_lEEENS4_8TiledMMAINS4_8MMA_AtomIJNS4_4SM904GMMA6SPARSE29GMMA_64x128x32_F32BF16BF16_SSILNS1C_5MajorE0ELS1F_0ELNS1C_7ScaleInE1ELS1G_1ELNS1C_9SparseSelE0EEEEEENSJ_INS5_IJSC_SB_SB_EEENS5_IJSB_NSA_ILi0EEES1L_EEEEENS5_IJNS4_10UnderscoreES1O_S1O_EEEEENS4_23SM90_TMA_LOAD_MULTICASTENS4_14ComposedLayoutINS4_7SwizzleILi3ELi4ELi3EEENS4_25smem_sparse_ptr_flag_bitsILi2ELi16EEENSJ_INS5_IJNS5_IJSB_SP_EEENS5_IJSC_NSA_ILi64EEEEEEEEENS5_IJNS5_IJS1L_SG_EEESM_EEEEEEEvNS4_8identityENS4_13SM90_TMA_LOADENS1S_IS1U_NS4_18smem_ptr_flag_bitsILi16EEENSJ_INS5_IJSP_S1Y_EEENS5_IJS1Y_SB_EEEEEEEvS25_EENS_8epilogue10collective6detail29Sm90TmaWarpSpecializedAdapterINS2F_15DefaultEpilogueIfNS5_IJSB_llEEES2J_NS2E_6thread17LinearCombinationIfLi1EffLNS2K_9ScaleType4KindE0ELNS_15FloatRoundStyleE2EfEENS1_15EpilogueDefaultEEEEEvvEEEEvNT_6ParamsE,@"STO_CUDA_ENTRY STV_DEFAULT"
_ZN7cutlass13device_kernelINS_4gemm6kernel13GemmUniversalIN4cute5tupleIJiiiiEEENS1_10collective13CollectiveMmaINS1_40MainloopSm90TmaGmmaWarpSpecializedSparseILi4ENS5_IJNS4_1CILi1EEENSA_ILi2EEESB_EEENS1_35KernelTmaWarpSpecializedCooperativeEEENS5_IJNSA_ILi128EEESG_SG_EEENS_10bfloat16_tENS5_IJNS4_6LayoutINS5_IJiNS5_IJSC_iEEEiEEENS5_IJlNS5_IJSB_SC_EEElEEEEENSJ_INS5_IJNS5_IJNS5_IJNSA_ILi8EEESC_NSA_ILi4EEEEEEiEEENS5_IJNS5_IJNSA_ILi16EEESC_SQ_EEEiEEEiEEENS5_IJNS5_IJNS5_IJSG_ST_NSA_ILi2048EEEEEENSA_ILi8192EEEEEENS5_IJNS5_IJSB_NSA_ILi1024EEENSA_ILi32EEEEEElEEElEEEEEEEESI_NS5_IJlSB_lEEENS4_8TiledMMAINS4_8MMA_AtomIJNS4_4SM904GMMA6SPARSE29GMMA_64x128x32_F32BF16BF16_SSILNS1C_5MajorE0ELS1F_0ELNS1C_7ScaleInE1ELS1G_1ELNS1C_9SparseSelE0EEEEEENSJ_INS5_IJSC_SB_SB_EEENS5_IJSB_NSA_ILi0EEES1L_EEEEENS5_IJNS4_10UnderscoreES1O_S1O_EEEEENS4_23SM90_TMA_LOAD_MULTICASTENS4_14ComposedLayoutINS4_7SwizzleILi3ELi4ELi3EEENS4_25smem_sparse_ptr_flag_bitsILi2ELi16EEENSJ_INS5_IJNS5_IJSB_SP_EEENS5_IJSC_NSA_ILi64EEEEEEEEENS5_IJNS5_IJS1L_SG_EEESM_EEEEEEEvNS4_8identityENS4_13SM90_TMA_LOADENS1S_IS1U_NS4_18smem_ptr_flag_bitsILi16EEENSJ_INS5_IJSP_S1Y_EEENS5_IJS1Y_SB_EEEEEEEvS25_EENS_8epilogue10collective6detail29Sm90TmaWarpSpecializedAdapterINS2F_15DefaultEpilogueIfNS5_IJSB_llEEES2J_NS2E_6thread17LinearCombinationIfLi1EffLNS2K_9ScaleType4KindE0ELNS_15FloatRoundStyleE2EfEENS1_15EpilogueDefaultEEEEEvvEEEEvNT_6ParamsE:
[----:B------:R-:W-:Y:S01]  /*0000*/  LDC R1, c[0x0][0x28] ;  /* 0x00000a00ff017b82 */ /* 0x000fe20000000800 */
[----:B------:R-:W0:Y:S01]  /*0010*/  S2R R19, SR_TID.X ;  /* 0x0000000000137919 */ /* 0x000e220000002100 */
[----:B------:R-:W-:Y:S01]  /*0020*/  ELECT P0, URZ, PT ;  /* 0x00000000003f782f */ /* 0x000fe20003800000 */
[----:B------:R-:W-:Y:S01]  /*0030*/  BSSY B0, `(.L_x_0) ;  /* 0x0000012000007945 */ /* 0x000fe20003800000 */
[--C-:B0-----:R-:W-:Y:S02]  /*0040*/  SHF.R.U32.HI R0, RZ, 0x5, R19.reuse ;  /* 0x00000005ff007819 */ /* 0x101fe40000011613 */
[----:B------:R-:W-:-:S03]  /*0050*/  SHF.R.U32.HI R10, RZ, 0x7, R19 ;  /* 0x00000007ff0a7819 */ /* 0x000fc60000011613 */
[----:B------:R-:W0:Y:S04]  /*0060*/  SHFL.IDX PT, R5, R0, RZ, 0x1f ;  /* 0x00001fff00057589 */ /* 0x000e2800000e0000 */
[----:B------:R1:W2:Y:S01]  /*0070*/  SHFL.IDX PT, R2, R10, RZ, 0x1f ;  /* 0x00001fff0a027589 */ /* 0x0002a200000e0000 */
[----:B0-----:R-:W-:-:S13]  /*0080*/  ISETP.NE.OR P0, PT, R5, RZ, !P0 ;  /* 0x000000ff0500720c */ /* 0x001fda0004705670 */
[----:B-12---:R-:W-:Y:S05]  /*0090*/  @P0 BRA `(.L_x_1) ;  /* 0x00000000002c0947 */ /* 0x006fea0003800000 */
[----:B------:R-:W-:Y:S02]  /*00a0*/  ULDC.64 UR4, c[0x0][0x198] ;  /* 0x0000660000047ab9 */ /* 0x000fe40000000a00 */
[----:B------:R-:W-:Y:S02]  /*00b0*/  UIADD3 UR6, UP0, UR4, 0xf0, URZ ;  /* 0x000000f004067890 */ /* 0x000fe4000ff1e03f */
[----:B------:R-:W-:Y:S02]  /*00c0*/  UIADD3 UR8, UP1, UR4, 0x1f0, URZ ;  /* 0x000001f004087890 */ /* 0x000fe4000ff3e03f */
[----:B------:R-:W-:Y:S02]  /*00d0*/  UIADD3 UR4, UP2, UR4, 0x2f0, URZ ;  /* 0x000002f004047890 */ /* 0x000fe4000ff5e03f */
[----:B------:R-:W-:Y:S02]  /*00e0*/  UIADD3.X UR7, URZ, UR5, URZ, UP0, !UPT ;  /* 0x000000053f077290 */ /* 0x000fe400087fe43f */
[----:B------:R-:W-:-:S02]  /*00f0*/  UIADD3.X UR9, URZ, UR5, URZ, UP1, !UPT ;  /* 0x000000053f097290 */ /* 0x000fc40008ffe43f */
[----:B------:R-:W-:-:S05]  /*0100*/  UIADD3.X UR5, URZ, UR5, URZ, UP2, !UPT ;  /* 0x000000053f057290 */ /* 0x000fca00097fe43f */
[----:B------:R0:W-:Y:S02]  /*0110*/  UTMACCTL.PF [UR6] ;  /* 0x00000000060079b9 */ /* 0x0001e40008040000 */
[----:B------:R0:W-:Y:S02]  /*0120*/  UTMACCTL.PF [UR8] ;  /* 0x00000000080079b9 */ /* 0x0001e40008040000 */
[----:B------:R0:W-:Y:S02]  /*0130*/  UTMACCTL.PF [UR4] ;  /* 0x00000000040079b9 */ /* 0x0001e40008040000 */
[----:B0-----:R-:W-:Y:S01]  /*0140*/  NOP ;  /* 0x0000000000007918 */ /* 0x001fe20000000000 */
.L_x_1:
[----:B------:R-:W-:Y:S05]  /*0150*/  BSYNC B0 ;  /* 0x0000000000007941 */ /* 0x000fea0003800000 */
.L_x_0:
[----:B------:R-:W0:Y:S02]  /*0160*/  SHFL.IDX PT, R3, R0, RZ, 0x1f ;  /* 0x00001fff00037589 */ /* 0x000e2400000e0000 */
[----:B0-----:R-:W-:-:S13]  /*0170*/  ISETP.NE.AND P0, PT, R3, RZ, PT ;  /* 0x000000ff0300720c */ /* 0x001fda0003f05270 */
[----:B------:R-:W-:Y:S05]  /*0180*/  @P0 BRA `(.L_x_2) ;  /* 0x0000000000580947 */ /* 0x000fea0003800000 */
[----:B------:R-:W0:Y:S01]  /*0190*/  S2UR UR8, SR_CgaCtaId ;  /* 0x00000000000879c3 */ /* 0x000e220000008800 */
[----:B------:R-:W-:Y:S01]  /*01a0*/  UMOV UR4, 0x400 ;  /* 0x0000040000047882 */ /* 0x000fe20000000000 */
[----:B------:R-:W-:Y:S01]  /*01b0*/  UMOV UR5, 0x1 ;  /* 0x0000000100057882 */ /* 0x000fe20000000000 */
[----:B------:R-:W-:Y:S01]  /*01c0*/  UMOV UR6, 0x4 ;  /* 0x0000000400067882 */ /* 0x000fe20000000000 */
[----:B------:R-:W-:Y:S01]  /*01d0*/  ELECT P0, URZ, PT ;  /* 0x00000000003f782f */ /* 0x000fe20003800000 */
[----:B------:R-:W-:-:S04]  /*01e0*/  UIADD3 UR6, -UR6, 0x100000, URZ ;  /* 0x0010000006067890 */ /* 0x000fc8000fffe13f */
[----:B------:R-:W-:Y:S02]  /*01f0*/  USHF.L.U32 UR7, UR6, 0xb, URZ ;  /* 0x0000000b06077899 */ /* 0x000fe4000800063f */
[----:B------:R-:W-:Y:S02]  /*0200*/  USHF.L.U32 UR6, UR6, 0x1, URZ ;  /* 0x0000000106067899 */ /* 0x000fe4000800063f */
[----:B0-----:R-:W-:Y:S02]  /*0210*/  ULEA UR8, UR8, UR4, 0x18 ;  /* 0x0000000408087291 */ /* 0x001fe4000f8ec03f */
[----:B------:R-:W-:-:S04]  /*0220*/  UIADD3 UR4, -UR5, 0x100000, URZ ;  /* 0x0010000005047890 */ /* 0x000fc8000fffe13f */
[----:B------:R-:W-:Y:S02]  /*0230*/  USHF.L.U32 UR5, UR4, 0xb, URZ ;  /* 0x0000000b04057899 */ /* 0x000fe4000800063f */
[----:B------:R-:W-:Y:S01]  /*0240*/  USHF.L.U32 UR4, UR4, 0x1, URZ ;  /* 0x0000000104047899 */ /* 0x000fe2000800063f */
[----:B------:R-:W0:Y:S11]  /*0250*/  FENCE.VIEW.ASYNC.S ;  /* 0x00000000000073c6 */ /* 0x000e360000000000 */
[----:B0-----:R0:W1:Y:S01]  /*0260*/  SYNCS.EXCH.64 URZ, [UR8], UR4 ;  /* 0x00000004083f75b2 */ /* 0x0010620008000100 */
[----:B------:R0:W2:Y:S01]  /*0270*/  SYNCS.EXCH.64 URZ, [UR8+0x20], UR6 ;  /* 0x00002006083f75b2 */ /* 0x0000a20008000100 */
[----:B------:R0:W3:Y:S01]  /*0280*/  SYNCS.EXCH.64 URZ, [UR8+0x8], UR4 ;  /* 0x00000804083f75b2 */ /* 0x0000e20008000100 */
[----:B------:R0:W4:Y:S01]  /*0290*/  SYNCS.EXCH.64 URZ, [UR8+0x28], UR6 ;  /* 0x00002806083f75b2 */ /* 0x0001220008000100 */
[----:B------:R0:W0:Y:S01]  /*02a0*/  SYNCS.EXCH.64 URZ, [UR8+0x10], UR4 ;  /* 0x00001004083f75b2 */ /* 0x0000220008000100 */
[----:B------:R0:W0:Y:S01]  /*02b0*/  SYNCS.EXCH.64 URZ, [UR8+0x30], UR6 ;  /* 0x00003006083f75b2 */ /* 0x0000220008000100 */
[----:B------:R0:W0:Y:S01]  /*02c0*/  SYNCS.EXCH.64 URZ, [UR8+0x18], UR4 ;  /* 0x00001804083f75b2 */ /* 0x0000220008000100 */
[----:B------:R0:W0:Y:S01]  /*02d0*/  SYNCS.EXCH.64 URZ, [UR8+0x38], UR6 ;  /* 0x00003806083f75b2 */ /* 0x0000220008000100 */
[----:B------:R-:W-:Y:S01]  /*02e0*/  NOP ;  /* 0x0000000000007918 */ /* 0x000fe20000000000 */
.L_x_2:
[----:B------:R-:W5:Y:S01]  /*02f0*/  SHFL.IDX PT, R0, R0, RZ, 0x1f ;  /* 0x00001fff00007589 */ /* 0x000f6200000e0000 */
[----:B------:R-:W-:Y:S01]  /*0300*/  SHF.R.S32.HI R4, RZ, 0x1f, R19 ;  /* 0x0000001fff047819 */ /* 0x000fe20000011413 */
[----:B0-----:R-:W0:Y:S01]  /*0310*/  S2UR UR8, SR_CTAID.X ;  /* 0x00000000000879c3 */ /* 0x001e220000002500 */
[----:B------:R-:W-:Y:S01]  /*0320*/  ELECT P0, URZ, PT ;  /* 0x00000000003f782f */ /* 0x000fe20003800000 */
[----:B------:R-:W1:Y:S01]  /*0330*/  S2R R6, SR_CTAID.Y ;  /* 0x0000000000067919 */ /* 0x000e620000002600 */
[----:B------:R-:W-:Y:S01]  /*0340*/  LEA.HI R4, R4, R19, RZ, 0x7 ;  /* 0x0000001304047211 */ /* 0x000fe200078f38ff */
[----:B------:R-:W-:Y:S01]  /*0350*/  ULDC UR4, c[0x0][0x154] ;  /* 0x0000550000047ab9 */ /* 0x000fe20000000800 */
[----:B------:R-:W-:Y:S01]  /*0360*/  SHF.R.S32.HI R8, RZ, 0x1f, R3 ;  /* 0x0000001fff087819 */ /* 0x000fe20000011403 */
[----:B------:R-:W-:Y:S01]  /*0370*/  VIADD R16, R2, 0xffffffff ;  /* 0xffffffff02107836 */ /* 0x000fe20000000000 */
[----:B------:R-:W-:Y:S01]  /*0380*/  LOP3.LUT R4, R4, 0xffffff80, RZ, 0xc0, !PT ;  /* 0xffffff8004047812 */ /* 0x000fe200078ec0ff */
[----:B------:R-:W2:Y:S01]  /*0390*/  LDC R15, c[0x0][0x140] ;  /* 0x00005000ff0f7b82 */ /* 0x000ea20000000800 */
[----:B------:R-:W-:Y:S01]  /*03a0*/  LEA.HI R8, R8, R3, RZ, 0x2 ;  /* 0x0000000308087211 */ /* 0x000fe200078f10ff */
[----:B------:R-:W-:Y:S01]  /*03b0*/  NOP ;  /* 0x0000000000007918 */ /* 0x000fe20000000000 */
[----:B------:R-:W-:Y:S01]  /*03c0*/  NOP ;  /* 0x0000000000007918 */ /* 0x000fe20000000000 */
[----:B------:R-:W-:Y:S01]  /*03d0*/  IMAD.IADD R4, R19, 0x1, -R4 ;  /* 0x0000000113047824 */ /* 0x000fe200078e0a04 */
[----:B------:R-:W-:-:S02]  /*03e0*/  LOP3.LUT R8, R8, 0x3ffffffc, RZ, 0xc0, !PT ;  /* 0x3ffffffc08087812 */ /* 0x000fc400078ec0ff */
[----:B------:R-:W-:Y:S01]  /*03f0*/  ISETP.GE.U32.AND P5, PT, R16, 0x2, PT ;  /* 0x000000021000780c */ /* 0x000fe20003fa6070 */
[----:B------:R-:W3:Y:S01]  /*0400*/  LDC R13, c[0x0][0x144] ;  /* 0x00005100ff0d7b82 */ /* 0x000ee20000000800 */
[----:B------:R-:W-:Y:S01]  /*0410*/  SHF.R.S32.HI R9, RZ, 0x1f, R4 ;  /* 0x0000001fff097819 */ /* 0x000fe20000011404 */
[----:B------:R-:W-:Y:S01]  /*0420*/  IMAD.IADD R8, R3, 0x1, -R8 ;  /* 0x0000000103087824 */ /* 0x000fe200078e0a08 */
[----:B------:R-:W-:Y:S02]  /*0430*/  LOP3.LUT P2, RZ, R4, 0x7, RZ, 0xc0, !PT ;  /* 0x0000000704ff7812 */ /* 0x000fe4000784c0ff */
[----:B------:R-:W-:Y:S02]  /*0440*/  LEA.HI R9, R9, R4, RZ, 0x3 ;  /* 0x0000000409097211 */ /* 0x000fe400078f18ff */
[----:B-----5:R-:W-:Y:S02]  /*0450*/  ISETP.NE.OR P0, PT, R0, RZ, !P0 ;  /* 0x000000ff0000720c */ /* 0x020fe40004705670 */
[----:B------:R-:W-:-:S02]  /*0460*/  SHF.R.S32.HI R0, RZ, 0x3, R9 ;  /* 0x00000003ff007819 */ /* 0x000fc40000011409 */
[----:B------:R-:W-:Y:S02]  /*0470*/  SHF.R.S32.HI R9, RZ, 0x1f, R9 ;  /* 0x0000001fff097819 */ /* 0x000fe40000011409 */
[----:B0-----:R-:W-:Y:S02]  /*0480*/  I2FP.F32.U32 R3, UR8 ;  /* 0x0000000800037c45 */ /* 0x001fe40008201000 */
[----:B------:R-:W-:Y:S02]  /*0490*/  LEA.HI R9, R9, R0, RZ, 0x2 ;  /* 0x0000000009097211 */ /* 0x000fe400078f10ff */
[----:B--2---:R-:W-:Y:S02]  /*04a0*/  ISETP.EQ.U32.AND P3, PT, R15, 0x1, PT ;  /* 0x000000010f00780c */ /* 0x004fe40003f62070 */
[----:B-1----:R-:W-:Y:S01]  /*04b0*/  I2FP.F32.U32 R11, R6 ;  /* 0x00000006000b7245 */ /* 0x002fe20000201000 */
[----:B------:R-:W-:Y:S01]  /*04c0*/  VOTEU.ALL UP0, P0 ;  /* 0x00000000003f7886 */ /* 0x000fe20000000000 */
[----:B------:R-:W-:Y:S01]  /*04d0*/  LOP3.LUT R9, R9, 0xfffffffc, RZ, 0xc0, !PT ;  /* 0xfffffffc09097812 */ /* 0x000fe200078ec0ff */
[----:B------:R-:W-:Y:S01]  /*04e0*/  VOTEU.ALL UP1, P0 ;  /* 0x00000000003f7886 */ /* 0x000fe20000020000 */
[----:B------:R-:W-:Y:S01]  /*04f0*/  LOP3.LUT R18, R19, 0xff, RZ, 0xc0, !PT ;  /* 0x000000ff13127812 */ /* 0x000fe200078ec0ff */
[----:B------:R-:W-:Y:S01]  /*0500*/  FMUL R14, R11, UR4 ;  /* 0x000000040b0e7c20 */ /* 0x000fe20008400000 */
[----:B------:R-:W0:Y:S01]  /*0510*/  @!UP0 S2UR UR7, SR_CgaCtaId ;  /* 0x00000000000789c3 */ /* 0x000e220000008800 */
[----:B------:R-:W-:Y:S01]  /*0520*/  ULDC UR4, c[0x0][0x150] ;  /* 0x0000540000047ab9 */ /* 0x000fe20000000800 */
[----:B------:R-:W-:Y:S01]  /*0530*/  IMAD.IADD R9, R0, 0x1, -R9 ;  /* 0x0000000100097824 */ /* 0x000fe200078e0a09 */
[----:B------:R-:W-:Y:S01]  /*0540*/  SHF.R.S32.HI R0, RZ, 0x1f, R5 ;  /* 0x0000001fff007819 */ /* 0x000fe20000011405 */
[----:B------:R-:W-:Y:S01]  /*0550*/  FMUL R12, R3, UR4 ;  /* 0x00000004030c7c20 */ /* 0x000fe20008400000 */
[----:B------:R-:W1:Y:S01]  /*0560*/  F2I.U32.TRUNC.NTZ R14, R14 ;  /* 0x0000000e000e7305 */ /* 0x000e62000020f000 */
[----:B------:R-:W-:Y:S01]  /*0570*/  IMAD R8, R8, 0x4, R9 ;  /* 0x0000000408087824 */ /* 0x000fe200078e0209 */
[----:B------:R-:W-:Y:S01]  /*0580*/  LEA.HI R0, R0, R5, RZ, 0x2 ;  /* 0x0000000500007211 */ /* 0x000fe200078f10ff */
[----:B------:R-:W2:Y:S01]  /*0590*/  LDC R11, c[0x0][0x148] ;  /* 0x00005200ff0b7b82 */ /* 0x000ea20000000800 */
[----:B------:R-:W-:Y:S01]  /*05a0*/  UMOV UR4, 0x20 ;  /* 0x0000002000047882 */ /* 0x000fe20000000000 */
[----:B------:R-:W-:Y:S01]  /*05b0*/  IMAD.SHL.U32 R3, R8, 0x4, RZ ;  /* 0x0000000408037824 */ /* 0x000fe200078e00ff */
[----:B------:R-:W-:Y:S01]  /*05c0*/  LOP3.LUT R0, R0, 0xfffffffc, RZ, 0xc0, !PT ;  /* 0xfffffffc00007812 */ /* 0x000fe200078ec0ff */
[----:B------:R-:W-:Y:S01]  /*05d0*/  @!UP0 UMOV UR6, 0x400 ;  /* 0x0000040000068882 */ /* 0x000fe20000000000 */
[----:B------:R-:W5:Y:S01]  /*05e0*/  F2I.U32.TRUNC.NTZ R12, R12 ;  /* 0x0000000c000c7305 */ /* 0x000f62000020f000 */
[----:B------:R-:W-:-:S04]  /*05f0*/  @!UP0 UIADD3 UR4, -UR4, 0x100000, URZ ;  /* 0x0010000004048890 */ /* 0x000fc8000fffe13f */
[----:B------:R-:W-:Y:S02]  /*0600*/  @!UP0 USHF.L.U32 UR5, UR4, 0xb, URZ ;  /* 0x0000000b04058899 */ /* 0x000fe4000800063f */
[----:B------:R-:W-:Y:S01]  /*0610*/  @!UP0 USHF.L.U32 UR4, UR4, 0x1, URZ ;  /* 0x0000000104048899 */ /* 0x000fe2000800063f */
[----:B------:R-:W-:Y:S01]  /*0620*/  LOP3.LUT R4, R8, 0xc, R3, 0x78, !PT ;  /* 0x0000000c08047812 */ /* 0x000fe200078e7803 */
[----:B------:R-:W-:Y:S01]  /*0630*/  IMAD.IADD R5, R5, 0x1, -R0 ;  /* 0x0000000105057824 */ /* 0x000fe200078e0a00 */
[----:B------:R-:W-:Y:S01]  /*0640*/  LOP3.LUT R8, R19, 0x7f, RZ, 0xc0, !PT ;  /* 0x0000007f13087812 */ /* 0x000fe200078ec0ff */
[----:B-1----:R-:W-:-:S03]  /*0650*/  IMAD.MOV R22, RZ, RZ, -R14 ;  /* 0x000000ffff167224 */ /* 0x002fc600078e0a0e */
[----:B------:R-:W-:Y:S01]  /*0660*/  ISETP.NE.AND P1, PT, R5, 0x3, PT ;  /* 0x000000030500780c */ /* 0x000fe20003f25270 */
[----:B0-----:R-:W-:-:S03]  /*0670*/  @!UP0 ULEA UR6, UR7, UR6, 0x18 ;  /* 0x0000000607068291 */ /* 0x001fc6000f8ec03f */
[----:B------:R-:W-:Y:S01]  /*0680*/  ISETP.EQ.OR P1, PT, R5, RZ, !P1 ;  /* 0x000000ff0500720c */ /* 0x000fe20004f22670 */
[----:B------:R-:W-:Y:S01]  /*0690*/  VOTEU.ALL UP0, P0 ;  /* 0x00000000003f7886 */ /* 0x000fe20000000000 */
[----:B------:R-:W-:Y:S01]  /*06a0*/  ISETP.LT.U32.AND P0, PT, R4, 0x2, !P2 ;  /* 0x000000020400780c */ /* 0x000fe20005701070 */
[----:B-----5:R-:W-:Y:S01]  /*06b0*/  IMAD.MOV R12, RZ, RZ, -R12 ;  /* 0x000000ffff0c7224 */ /* 0x020fe200078e0a0c */
[C---:B------:R-:W-:Y:S02]  /*06c0*/  ISETP.EQ.AND P1, PT, R2.reuse, RZ, P1 ;  /* 0x000000ff0200720c */ /* 0x040fe40000f22270 */
[----:B------:R-:W-:Y:S01]  /*06d0*/  ISETP.NE.AND P2, PT, R2, RZ, PT ;  /* 0x000000ff0200720c */ /* 0x000fe20003f45270 */
[----:B--2---:R-:W-:Y:S01]  /*06e0*/  IMAD R3, R11, R22, R6 ;  /* 0x000000160b037224 */ /* 0x004fe200078e0206 */
[----:B------:R-:W-:Y:S01]  /*06f0*/  SEL R0, RZ, 0x1, !P1 ;  /* 0x00000001ff007807 */ /* 0x000fe20004800000 */
[----:B---3--:R-:W-:Y:S01]  /*0700*/  IMAD R9, R13, R12, UR8 ;  /* 0x000000080d097e24 */ /* 0x008fe2000f8e020c */
[----:B------:R-:W0:Y:S02]  /*0710*/  FENCE.VIEW.ASYNC.S ;  /* 0x00000000000073c6 */ /* 0x000e240000000000 */
[----:B0-----:R0:W1:Y:S01]  /*0720*/  @!UP0 SYNCS.EXCH.64 URZ, [UR6+0x50], UR4 ;  /* 0x00005004063f85b2 */ /* 0x0010620008000100 */
[----:B------:R-:W-:-:S02]  /*0730*/  ISETP.NE.AND P4, PT, R3, R4, PT ;  /* 0x000000040300720c */ /* 0x000fc40003f85270 */
[----:B------:R-:W-:Y:S02]  /*0740*/  SEL R0, R0, 0x2, P5 ;  /* 0x0000000200007807 */ /* 0x000fe40002800000 */
[----:B------:R-:W-:-:S04]  /*0750*/  ISETP.EQ.OR P4, PT, R9, RZ, !P4 ;  /* 0x000000ff0900720c */ /* 0x000fc80006782670 */
[----:B------:R-:W-:Y:S01]  /*0760*/  PLOP3.LUT P0, PT, P0, P4, PT, 0x80, 0x0 ;  /* 0x000000000000781c */ /* 0x000fe20000709070 */
[----:B------:R0:W2:Y:S01]  /*0770*/  @!UP1 SYNCS.EXCH.64 URZ, [UR6+0x58], UR4 ;  /* 0x00005804063f95b2 */ /* 0x0000a20008000100 */
[----:B------:R-:W-:Y:S01]  /*0780*/  NOP ;  /* 0x0000000000007918 */ /* 0x000fe20000000000 */
[----:B------:R-:W-:Y:S10]  /*0790*/  @!P3 BRA `(.L_x_3) ;  /* 0x000000000008b947 */ /* 0x000ff40003800000 */
[----:B-12-4-:R-:W-:Y:S01]  /*07a0*/  UCGABAR_ARV ;  /* 0x00000000000079c7 */ /* 0x016fe20008000000 */
[----:B------:R-:W-:Y:S05]  /*07b0*/  BRA `(.L_x_4) ;  /* 0x0000000000047947 */ /* 0x000fea0003800000 */
.L_x_3:
[----:B-12-4-:R-:W-:Y:S01]  /*07c0*/  NOP ;  /* 0x0000000000007918 */ /* 0x016fe20000000000 */
.L_x_4:
[----:B------:R-:W1:Y:S01]  /*07d0*/  LDC R2, c[0x0][0x75c] ;  /* 0x0001d700ff027b82 */ /* 0x000e620000000800 */
[----:B------:R-:W-:Y:S01]  /*07e0*/  IMAD.MOV.U32 R3, RZ, RZ, RZ ;  /* 0x000000ffff037224 */ /* 0x000fe200078e00ff */
[----:B-1----:R-:W-:Y:S01]  /*07f0*/  ISETP.NE.AND P4, PT, R2, 0x1, PT ;  /* 0x000000010200780c */ /* 0x002fe20003f85270 */
[----:B------:R-:W-:-:S12]  /*0800*/  IMAD.U32 R2, RZ, RZ, UR8 ;  /* 0x00000008ff027e24 */ /* 0x000fd8000f8e00ff */
[----:B------:R-:W1:Y:S01]  /*0810*/  @P4 LDC R15, c[0x0][0x10] ;  /* 0x00000400ff0f4b82 */ /* 0x000e620000000800 */
[----:B------:R-:W-:Y:S02]  /*0820*/  @P4 IMAD.MOV.U32 R7, RZ, RZ, RZ ;  /* 0x000000ffff074224 */ /* 0x000fe400078e00ff */
[----:B------:R-:W-:-:S05]  /*0830*/  @P4 IMAD.MOV.U32 R17, RZ, RZ, RZ ;  /* 0x000000ffff114224 */ /* 0x000fca00078e00ff */
[----:B------:R-:W2:Y:S01]  /*0840*/  @!P4 LDC R13, c[0x0][0xc] ;  /* 0x00000300ff0dcb82 */ /* 0x000ea20000000800 */
[----:B0-----:R-:W-:Y:S01]  /*0850*/  ULDC UR4, c[0x0][0xc] ;  /* 0x0000030000047ab9 */ /* 0x001fe20000000800 */
[----:B------:R-:W-:Y:S01]  /*0860*/  ULDC UR5, c[0x0][0x10] ;  /* 0x0000040000057ab9 */ /* 0x000fe20000000800 */
[----:B------:R-:W-:Y:S01]  /*0870*/  ULDC UR6, c[0x0][0x14] ;  /* 0x0000050000067ab9 */ /* 0x000fe20000000800 */
[----:B------:R-:W-:-:S04]  /*0880*/  UIMAD.WIDE.U32 UR4, UR4, UR5, URZ ;  /* 0x00000005040472a5 */ /* 0x000fc8000f8e003f */
[----:B------:R-:W-:Y:S02]  /*0890*/  UIMAD.WIDE.U32 UR14, UR4, UR6, URZ ;  /* 0x00000006040e72a5 */ /* 0x000fe4000f8e003f */
[----:B------:R-:W-:-:S04]  /*08a0*/  UIMAD UR4, UR5, UR6, URZ ;  /* 0x00000006050472a4 */ /* 0x000fc8000f8e023f */
[----:B------:R-:W-:Y:S01]  /*08b0*/  UIADD3 UR4, UR15, UR4, URZ ;  /* 0x000000040f047290 */ /* 0x000fe2000fffe03f */
[----:B-1----:R-:W-:-:S04]  /*08c0*/  @P4 IMAD.WIDE.U32 R14, R15, UR8, R6 ;  /* 0x000000080f0e4c25 */ /* 0x002fc8000f8e0006 */
[----:B--2---:R-:W-:-:S04]  /*08d0*/  @!P4 IMAD.WIDE.U32 R12, R6, R13, R2 ;  /* 0x0000000d060cc225 */ /* 0x004fc800078e0002 */
[----:B------:R-:W-:Y:S02]  /*08e0*/  @P4 IMAD.MOV.U32 R2, RZ, RZ, R14 ;  /* 0x000000ffff024224 */ /* 0x000fe400078e000e */
[----:B------:R-:W-:Y:S02]  /*08f0*/  @P4 IMAD.IADD R3, R15, 0x1, R17 ;  /* 0x000000010f034824 */ /* 0x000fe400078e0211 */
[----:B------:R-:W-:Y:S02]  /*0900*/  @!P4 IMAD.MOV.U32 R2, RZ, RZ, R12 ;  /* 0x000000ffff02c224 */ /* 0x000fe400078e000c */
[----:B------:R-:W-:Y:S01]  /*0910*/  @!P4 IMAD.MOV.U32 R3, RZ, RZ, R13 ;  /* 0x000000ffff03c224 */ /* 0x000fe200078e000d */
[----:B------:R-:W-:Y:S06]  /*0920*/  @!P3 BRA `(.L_x_5) ;  /* 0x00000000000cb947 */ /* 0x000fec0003800000 */
[----:B------:R-:W-:Y:S01]  /*0930*/  UCGABAR_WAIT ;  /* 0x0000000000007dc7 */ /* 0x000fe20008000000 */
[----:B------:R-:W-:Y:S01]  /*0940*/  CCTL.IVALL ;  /* 0x00000000ff00798f */ /* 0x000fe20002000000 */
[----:B------:R-:W-:Y:S05]  /*0950*/  BRA `(.L_x_6) ;  /* 0x0000000000047947 */ /* 0x000fea0003800000 */
.L_x_5:
[----:B------:R-:W-:Y:S06]  /*0960*/  BAR.SYNC.DEFER_BLOCKING 0x0 ;  /* 0x0000000000007b1d */ /* 0x000fec0000010000 */
.L_x_6:
[----:B------:R-:W-:Y:S05]  /*0970*/  @!P2 BRA `(.L_x_7) ;  /* 0x00000064001ca947 */ /* 0x000fea0003800000 */
[----:B------:R-:W-:-:S13]  /*0980*/  ISETP.GT.U32.AND P1, PT, R16, 0x1, PT ;  /* 0x000000011000780c */ /* 0x000fda0003f24070 */
[----:B------:R-:W-:Y:S05]  /*0990*/  @P1 EXIT ;  /* 0x000000000000194d */ /* 0x000fea0003800000 */
[----:B------:R-:W-:Y:S01]  /*09a0*/  ULDC.64 UR6, c[0x0][0x750] ;  /* 0x0001d40000067ab9 */ /* 0x000fe20000000a00 */
[----:B------:R-:W-:Y:S01]  /*09b0*/  PRMT R12, RZ, 0x7610, R12 ;  /* 0x00007610ff0c7816 */ /* 0x000fe2000000000c */
[----:B------:R-:W-:Y:S01]  /*09c0*/  IMAD.MOV.U32 R20, RZ, RZ, -0x1 ;  /* 0xffffffffff147424 */ /* 0x000fe200078e00ff */
[----:B------:R-:W-:Y:S01]  /*09d0*/  ISETP.GE.U32.AND P1, PT, R2, UR6, PT ;  /* 0x0000000602007c0c */ /* 0x000fe2000bf26070 */
[----:B------:R-:W-:Y:S02]  /*09e0*/  IMAD.MOV.U32 R21, RZ, RZ, -0x1 ;  /* 0xffffffffff157424 */ /* 0x000fe400078e00ff */
[----:B------:R-:W-:Y:S01]  /*09f0*/  IMAD.MOV.U32 R23, RZ, RZ, -0x1 ;  /* 0xffffffffff177424 */ /* 0x000fe200078e00ff */
[----:B------:R-:W-:-:S13]  /*0a00*/  ISETP.GE.U32.AND.EX P1, PT, R3, UR7, PT, P1 ;  /* 0x0000000703007c0c */ /* 0x000fda000bf26110 */
[----:B------:R-:W-:Y:S05]  /*0a10*/  @P1 BRA `(.L_x_8) ;  /* 0x0000000400281947 */ /* 0x000fea0003800000 */
[----:B------:R-:W0:Y:S01]  /*0a20*/  LDC.64 R24, c[0x0][0x728] ;  /* 0x0001ca00ff187b82 */ /* 0x000e220000000a00 */
[----:B------:R-:W-:Y:S02]  /*0a30*/  IMAD.MOV.U32 R12, RZ, RZ, R2 ;  /* 0x000000ffff0c7224 */ /* 0x000fe400078e0002 */
[----:B------:R-:W-:-:S05]  /*0a40*/  IMAD.MOV.U32 R13, RZ, RZ, R3 ;  /* 0x000000ffff0d7224 */ /* 0x000fca00078e0003 */
[----:B------:R-:W1:Y:S08]  /*0a50*/  LDC R20, c[0x0][0x730] ;  /* 0x0001cc00ff147b82 */ /* 0x000e700000000800 */
[----:B------:R-:W2:Y:S01]  /*0a60*/  LDC.64 R26, c[0x0][0x720] ;  /* 0x0001c800ff1a7b82 */ /* 0x000ea20000000a00 */
[----:B0-----:R-:W-:-:S04]  /*0a70*/  ISETP.NE.U32.AND P1, PT, R24, RZ, PT ;  /* 0x000000ff1800720c */ /* 0x001fc80003f25070 */
[----:B------:R-:W-:-:S13]  /*0a80*/  ISETP.NE.AND.EX P1, PT, R25, RZ, PT, P1 ;  /* 0x000000ff1900720c */ /* 0x000fda0003f25310 */
[----:B-12---:R-:W-:Y:S05]  /*0a90*/  @!P1 BRA `(.L_x_9) ;  /* 0x0000000000289947 */ /* 0x006fea0003800000 */
[----:B------:R-:W0:Y:S02]  /*0aa0*/  LDC R5, c[0x0][0x734] ;  /* 0x0001cd00ff057b82 */ /* 0x000e240000000800 */
[----:B0-----:R-:W-:-:S05]  /*0ab0*/  IADD3 R5, P1, R2, R5, RZ ;  /* 0x0000000502057210 */ /* 0x001fca0007f3e0ff */
[----:B------:R-:W-:-:S04]  /*0ac0*/  IMAD.X R21, RZ, RZ, R3, P1 ;  /* 0x000000ffff157224 */ /* 0x000fc800008e0603 */
[----:B------:R-:W-:-:S04]  /*0ad0*/  IMAD.WIDE.U32 R12, R21, R24, RZ ;  /* 0x00000018150c7225 */ /* 0x000fc800078e00ff */
[----:B------:R-:W-:-:S04]  /*0ae0*/  IMAD.WIDE.U32 R14, P1, R5, R25, R12 ;  /* 0x00000019050e7225 */ /* 0x000fc8000782000c */
[----:B------:R-:W-:-:S04]  /*0af0*/  IMAD.WIDE.U32 R12, R5, R24, RZ ;  /* 0x00000018050c7225 */ /* 0x000fc800078e00ff */
[----:B------:R-:W-:Y:S01]  /*0b00*/  IMAD.X R17, RZ, RZ, RZ, P1 ;  /* 0x000000ffff117224 */ /* 0x000fe200008e06ff */
[----:B------:R-:W-:Y:S01]  /*0b10*/  IADD3 RZ, P1, R13, R14, RZ ;  /* 0x0000000e0dff7210 */ /* 0x000fe20007f3e0ff */
[----:B------:R-:W-:-:S04]  /*0b20*/  IMAD.MOV.U32 R16, RZ, RZ, R15 ;  /* 0x000000ffff107224 */ /* 0x000fc800078e000f */
[----:B------:R-:W-:-:S08]  /*0b30*/  IMAD.WIDE.U32.X R12, R21, R25, R16, P1 ;  /* 0x00000019150c7225 */ /* 0x000fd000008e0410 */
.L_x_9:
[----:B------:R-:W0:Y:S01]  /*0b40*/  LDC.64 R30, c[0x0][0x740] ;  /* 0x0001d000ff1e7b82 */ /* 0x000e220000000a00 */
[--C-:B------:R-:W-:Y:S01]  /*0b50*/  SHF.R.U64 R29, R12, R20, R13.reuse ;  /* 0x000000140c1d7219 */ /* 0x100fe2000000120d */
[----:B------:R-:W-:Y:S01]  /*0b60*/  IMAD R22, R11, R22, R6 ;  /* 0x000000160b167224 */ /* 0x000fe200078e0206 */
[----:B------:R-:W-:Y:S01]  /*0b70*/  SHF.R.U32.HI R5, RZ, R20, R13 ;  /* 0x00000014ff057219 */ /* 0x000fe2000001160d */
[----:B------:R-:W-:Y:S01]  /*0b80*/  IMAD.MOV.U32 R25, RZ, RZ, 0x1 ;  /* 0x00000001ff197424 */ /* 0x000fe200078e00ff */
[----:B------:R-:W-:-:S03]  /*0b90*/  IADD3 R7, P1, RZ, -R29, RZ ;  /* 0x8000001dff077210 */ /* 0x000fc60007f3e0ff */
[----:B------:R-:W1:Y:S02]  /*0ba0*/  LDC R24, c[0x0][0x718] ;  /* 0x0001c600ff187b82 */ /* 0x000e640000000800 */
[----:B------:R-:W-:Y:S02]  /*0bb0*/  IMAD.X R5, RZ, RZ, ~R5, P1 ;  /* 0x000000ffff057224 */ /* 0x000fe400008e0e05 */
[----:B------:R-:W-:-:S04]  /*0bc0*/  IMAD.WIDE.U32 R12, R7, R26, R2 ;  /* 0x0000001a070c7225 */ /* 0x000fc800078e0002 */
[----:B------:R-:W2:Y:S01]  /*0bd0*/  LDC R20, c[0x0][0x708] ;  /* 0x0001c200ff147b82 */ /* 0x000ea20000000800 */
[----:B------:R-:W-:Y:S02]  /*0be0*/  IMAD R14, R5, R26, RZ ;  /* 0x0000001a050e7224 */ /* 0x000fe400078e02ff */
[----:B------:R-:W-:Y:S02]  /*0bf0*/  IMAD.MOV.U32 R5, RZ, RZ, -0x1 ;  /* 0xffffffffff057424 */ /* 0x000fe400078e00ff */
[----:B------:R-:W-:-:S03]  /*0c00*/  IMAD R7, R7, R27, R14 ;  /* 0x0000001b07077224 */ /* 0x000fc600078e020e */
[----:B------:R-:W3:Y:S01]  /*0c10*/  LDC R28, c[0x0][0x758] ;  /* 0x0001d600ff1c7b82 */ /* 0x000ee20000000800 */
[----:B------:R-:W-:Y:S01]  /*0c20*/  IMAD.IADD R7, R13, 0x1, R7 ;  /* 0x000000010d077824 */ /* 0x000fe200078e0207 */
[----:B0-----:R-:W-:-:S04]  /*0c30*/  ISETP.NE.U32.AND P1, PT, R30, RZ, PT ;  /* 0x000000ff1e00720c */ /* 0x001fc80003f25070 */
[----:B------:R-:W-:Y:S02]  /*0c40*/  ISETP.NE.AND.EX P1, PT, R31, RZ, PT, P1 ;  /* 0x000000ff1f00720c */ /* 0x000fe40003f25310 */
[----:B------:R-:W0:Y:S01]  /*0c50*/  LDC R26, c[0x0][0x700] ;  /* 0x0001c000ff1a7b82 */ /* 0x000e220000000800 */
[-CC-:B-1----:R-:W-:Y:S02]  /*0c60*/  SHF.R.U64 R16, R12, R24.reuse, R7.reuse ;  /* 0x000000180c107219 */ /* 0x182fe40000001207 */
[----:B------:R-:W-:-:S05]  /*0c70*/  SHF.R.U32.HI R7, RZ, R24, R7 ;  /* 0x00000018ff077219 */ /* 0x000fca0000011607 */
[----:B------:R-:W1:Y:S01]  /*0c80*/  LDC R21, c[0x0][0x748] ;  /* 0x0001d200ff157b82 */ /* 0x000e620000000800 */
[-CC-:B--2---:R-:W-:Y:S02]  /*0c90*/  SHF.R.U64 R24, R16, R20.reuse, R7.reuse ;  /* 0x0000001410187219 */ /* 0x184fe40000001207 */
[----:B------:R-:W-:-:S05]  /*0ca0*/  SHF.R.U32.HI R7, RZ, R20, R7 ;  /* 0x00000014ff077219 */ /* 0x000fca0000011607 */
[----:B------:R-:W2:Y:S01]  /*0cb0*/  LDC R23, c[0x0][0x738] ;  /* 0x0001ce00ff177b82 */ /* 0x000ea20000000800 */
[-CC-:B---3--:R-:W-:Y:S02]  /*0cc0*/  SHF.R.U64 R20, R24, R28.reuse, R7.reuse ;  /* 0x0000001c18147219 */ /* 0x188fe40000001207 */
[-C--:B------:R-:W-:Y:S02]  /*0cd0*/  SHF.L.U32 R5, R5, R28.reuse, RZ ;  /* 0x0000001c05057219 */ /* 0x080fe400000006ff */
[----:B------:R-:W-:Y:S01]  /*0ce0*/  SHF.R.U32.HI R7, RZ, R28, R7 ;  /* 0x0000001cff077219 */ /* 0x000fe20000011607 */
[----:B------:R-:W-:Y:S01]  /*0cf0*/  IMAD.MOV.U32 R6, RZ, RZ, R20 ;  /* 0x000000ffff067224 */ /* 0x000fe200078e0014 */
[----:B------:R-:W-:Y:S01]  /*0d00*/  LOP3.LUT R11, RZ, R5, RZ, 0x33, !PT ;  /* 0x00000005ff0b7212 */ /* 0x000fe200078e33ff */
[----:B------:R-:W3:Y:S01]  /*0d10*/  LDC R27, c[0x0][0x710] ;  /* 0x0001c400ff1b7b82 */ /* 0x000ee20000000800 */
[----:B------:R-:W-:Y:S05]  /*0d20*/  @!P1 BRA `(.L_x_10) ;  /* 0x0000000000289947 */ /* 0x000fea0003800000 */
[----:B------:R-:W4:Y:S02]  /*0d30*/  LDC R5, c[0x0][0x74c] ;  /* 0x0001d300ff057b82 */ /* 0x000f240000000800 */
[----:B----4-:R-:W-:-:S05]  /*0d40*/  IADD3 R5, P1, R20, R5, RZ ;  /* 0x0000000514057210 */ /* 0x010fca0007f3e0ff */
        /* <DEDUP_REMOVED lines=8> */
.L_x_10:
[----:B-1----:R-:W-:Y:S02]  /*0dd0*/  SHF.R.U64 R7, R6, R21, R7 ;  /* 0x0000001506077219 */ /* 0x002fe40000001207 */
[----:B------:R-:W-:Y:S01]  /*0de0*/  LOP3.LUT R6, R24, R11, RZ, 0xc0, !PT ;  /* 0x0000000b18067212 */ /* 0x000fe200078ec0ff */
[----:B0-----:R-:W-:Y:S01]  /*0df0*/  VIADD R11, R26, 0xffffffff ;  /* 0xffffffff1a0b7836 */ /* 0x001fe20000000000 */
[----:B------:R-:W-:Y:S01]  /*0e00*/  SHF.L.U32 R5, R25, R28, RZ ;  /* 0x0000001c19057219 */ /* 0x000fe200000006ff */
[----:B------:R-:W-:Y:S01]  /*0e10*/  IMAD.MOV R12, RZ, RZ, -R7 ;  /* 0x000000ffff0c7224 */ /* 0x000fe200078e0a07 */
[----:B------:R-:W-:Y:S02]  /*0e20*/  SEL R9, R9, R22, !P4 ;  /* 0x0000001609097207 */ /* 0x000fe40006000000 */
[----:B------:R-:W-:Y:S01]  /*0e30*/  LOP3.LUT R11, R16, R11, RZ, 0xc0, !PT ;  /* 0x0000000b100b7212 */ /* 0x000fe200078ec0ff */
[----:B------:R-:W-:Y:S02]  /*0e40*/  IMAD R6, R5, R7, R6 ;  /* 0x0000000705067224 */ /* 0x000fe400078e0206 */
[----:B--2---:R-:W-:-:S02]  /*0e50*/  IMAD R5, R12, R23, R20 ;  /* 0x000000170c057224 */ /* 0x004fc400078e0214 */
[----:B---3--:R-:W-:Y:S02]  /*0e60*/  IMAD R9, R6, R27, R9 ;  /* 0x0000001b06097224 */ /* 0x008fe400078e0209 */
[----:B------:R-:W-:Y:S02]  /*0e70*/  IMAD R20, R5, R26, R11 ;  /* 0x0000001a05147224 */ /* 0x000fe400078e020b */
[----:B------:R-:W-:Y:S02]  /*0e80*/  IMAD.MOV.U32 R12, RZ, RZ, 0x1 ;  /* 0x00000001ff0c7424 */ /* 0x000fe400078e00ff */
[----:B------:R-:W-:Y:S01]  /*0e90*/  IMAD.MOV.U32 R23, RZ, RZ, R29 ;  /* 0x000000ffff177224 */ /* 0x000fe200078e001d */
[----:B------:R-:W-:Y:S02]  /*0ea0*/  SEL R21, R20, R9, !P4 ;  /* 0x0000000914157207 */ /* 0x000fe40006000000 */
[----:B------:R-:W-:-:S07]  /*0eb0*/  SEL R20, R9, R20, !P4 ;  /* 0x0000001409147207 */ /* 0x000fce0006000000 */
.L_x_8:
[----:B------:R-:W-:-:S08]  /*0ec0*/  NOP ;  /* 0x0000000000007918 */ /* 0x000fd00000000000 */
[----:B------:R-:W0:Y:S02]  /*0ed0*/  USETMAXREG.TRY_ALLOC.CTAPOOL UP0, 0xe8 ;  /* 0x000000e8000079c8 */ /* 0x000e240008000600 */
[----:B0-----:R-:W-:-:S13]  /*0ee0*/  PLOP3.LUT P1, PT, PT, PT, UP0, 0x80, 0x0 ;  /* 0x000000000000781c */ /* 0x001fda0003f2f008 */
[----:B------:R-:W-:Y:S05]  /*0ef0*/  @!P1 BRA `(.L_x_8) ;  /* 0xfffffffc00f09947 */ /* 0x000fea000383ffff */
[----:B------:R-:W-:Y:S01]  /*0f00*/  ULDC.64 UR6, c[0x0][0x698] ;  /* 0x0001a60000067ab9 */ /* 0x000fe20000000a00 */
[----:B------:R-:W-:Y:S01]  /*0f10*/  ULDC.64 UR18, c[0x0][0x208] ;  /* 0x0000820000127ab9 */ /* 0x000fe20000000a00 */
[----:B------:R-:W-:-:S04]  /*0f20*/  ISETP.NE.U32.AND P1, PT, RZ, UR6, PT ;  /* 0x00000006ff007c0c */ /* 0x000fc8000bf25070 */
[----:B------:R-:W-:-:S13]  /*0f30*/  ISETP.NE.AND.EX P1, PT, RZ, UR7, PT, P1 ;  /* 0x00000007ff007c0c */ /* 0x000fda000bf25310 */
[----:B------:R-:W-:Y:S05]  /*0f40*/  @!P1 BRA `(.L_x_11) ;  /* 0x00000000001c9947 */ /* 0x000fea0003800000 */
[----:B------:R-:W0:Y:S02]  /*0f50*/  LDC.64 R6, c[0x0][0x698] ;  /* 0x0001a600ff067b82 */ /* 0x000e240000000a00 */
[----:B0-----:R-:W2:Y:S02]  /*0f60*/  LDG.E.64 R6, desc[UR18][R6.64] ;  /* 0x0000001206067981 */ /* 0x001ea4000c1e1b00 */
[----:B--2---:R-:W-:-:S04]  /*0f70*/  ISETP.NE.U32.AND P1, PT, R6, RZ, PT ;  /* 0x000000ff0600720c */ /* 0x004fc80003f25070 */
[----:B------:R-:W-:-:S13]  /*0f80*/  ISETP.NE.AND.EX P1, PT, R7, RZ, PT, P1 ;  /* 0x000000ff0700720c */ /* 0x000fda0003f25310 */
[----:B------:R-:W-:Y:S05]  /*0f90*/  @!P1 BRA `(.L_x_11) ;  /* 0x0000000000089947 */ /* 0x000fea0003800000 */
[----:B------:R0:W5:Y:S01]  /*0fa0*/  LD.E R5, desc[UR18][R6.64] ;  /* 0x0000001206057980 */ /* 0x000162000c101900 */
[----:B------:R-:W-:Y:S05]  /*0fb0*/  BRA `(.L_x_12) ;  /* 0x0000000000207947 */ /* 0x000fea0003800000 */
.L_x_11:
[----:B------:R-:W-:Y:S02]  /*0fc0*/  ULDC.64 UR6, c[0x0][0x688] ;  /* 0x0001a20000067ab9 */ /* 0x000fe40000000a00 */
[----:B------:R-:W-:-:S04]  /*0fd0*/  ISETP.NE.U32.AND P1, PT, RZ, UR6, PT ;  /* 0x00000006ff007c0c */ /* 0x000fc8000bf25070 */
[----:B------:R-:W-:-:S13]  /*0fe0*/  ISETP.NE.AND.EX P1, PT, RZ, UR7, PT, P1 ;  /* 0x00000007ff007c0c */ /* 0x000fda000bf25310 */
[----:B------:R-:W-:Y:S05]  /*0ff0*/  @!P1 BRA `(.L_x_13) ;  /* 0x00000000000c9947 */ /* 0x000fea0003800000 */
[----:B------:R-:W0:Y:S02]  /*1000*/  LDC.64 R6, c[0x0][0x688] ;  /* 0x0001a200ff067b82 */ /* 0x000e240000000a00 */
[----:B0-----:R1:W5:Y:S01]  /*1010*/  LDG.E R5, desc[UR18][R6.64] ;  /* 0x0000001206057981 */ /* 0x001362000c1e1900 */
[----:B------:R-:W-:Y:S05]  /*1020*/  BRA `(.L_x_12) ;  /* 0x0000000000047947 */ /* 0x000fea0003800000 */
.L_x_13:
[----:B------:R-:W2:Y:S02]  /*1030*/  LDC R5, c[0x0][0x680] ;  /* 0x0001a000ff057b82 */ /* 0x000ea40000000800 */
.L_x_12:
[----:B------:R-:W-:Y:S02]  /*1040*/  ULDC.64 UR6, c[0x0][0x6a0] ;  /* 0x0001a80000067ab9 */ /* 0x000fe40000000a00 */
[----:B------:R-:W-:-:S04]  /*1050*/  ISETP.NE.U32.AND P1, PT, RZ, UR6, PT ;  /* 0x00000006ff007c0c */ /* 0x000fc8000bf25070 */
[----:B------:R-:W-:-:S13]  /*1060*/  ISETP.NE.AND.EX P1, PT, RZ, UR7, PT, P1 ;  /* 0x00000007ff007c0c */ /* 0x000fda000bf25310 */
[----:B------:R-:W-:Y:S05]  /*1070*/  @!P1 BRA `(.L_x_14) ;  /* 0x00000000001c9947 */ /* 0x000fea0003800000 */
[----:B01----:R-:W0:Y:S02]  /*1080*/  LDC.64 R6, c[0x0][0x6a0] ;  /* 0x0001a800ff067b82 */ /* 0x003e240000000a00 */
[----:B0-----:R-:W3:Y:S02]  /*1090*/  LDG.E.64 R6, desc[UR18][R6.64] ;  /* 0x0000001206067981 */ /* 0x001ee4000c1e1b00 */
[----:B---3--:R-:W-:-:S04]  /*10a0*/  ISETP.NE.U32.AND P1, PT, R6, RZ, PT ;  /* 0x000000ff0600720c */ /* 0x008fc80003f25070 */
[----:B------:R-:W-:-:S13]  /*10b0*/  ISETP.NE.AND.EX P1, PT, R7, RZ, PT, P1 ;  /* 0x000000ff0700720c */ /* 0x000fda0003f25310 */
[----:B------:R-:W-:Y:S05]  /*10c0*/  @!P1 BRA `(.L_x_14) ;  /* 0x0000000000089947 */ /* 0x000fea0003800000 */
[----:B------:R0:W5:Y:S01]  /*10d0*/  LD.E R6, desc[UR18][R6.64] ;  /* 0x0000001206067980 */ /* 0x000162000c101900 */
[----:B------:R-:W-:Y:S05]  /*10e0*/  BRA `(.L_x_15) ;  /* 0x0000000000207947 */ /* 0x000fea0003800000 */
.L_x_14:
[----:B------:R-:W-:Y:S02]  /*10f0*/  ULDC.64 UR6, c[0x0][0x690] ;  /* 0x0001a40000067ab9 */ /* 0x000fe40000000a00 */
[----:B------:R-:W-:-:S04]  /*1100*/  ISETP.NE.U32.AND P1, PT, RZ, UR6, PT ;  /* 0x00000006ff007c0c */ /* 0x000fc8000bf25070 */
[----:B------:R-:W-:-:S13]  /*1110*/  ISETP.NE.AND.EX P1, PT, RZ, UR7, PT, P1 ;  /* 0x00000007ff007c0c */ /* 0x000fda000bf25310 */
[----:B------:R-:W-:Y:S05]  /*1120*/  @!P1 BRA `(.L_x_16) ;  /* 0x00000000000c9947 */ /* 0x000fea0003800000 */
[----:B01----:R-:W0:Y:S02]  /*1130*/  LDC.64 R6, c[0x0][0x690] ;  /* 0x0001a400ff067b82 */ /* 0x003e240000000a00 */
[----:B0-----:R1:W5:Y:S01]  /*1140*/  LDG.E R6, desc[UR18][R6.64] ;  /* 0x0000001206067981 */ /* 0x001362000c1e1900 */
[----:B------:R-:W-:Y:S05]  /*1150*/  BRA `(.L_x_15) ;  /* 0x0000000000047947 */ /* 0x000fea0003800000 */
.L_x_16:
[----:B01----:R-:W3:Y:S02]  /*1160*/  LDC R6, c[0x0][0x684] ;  /* 0x0001a100ff067b82 */ /* 0x003ee40000000800 */
.L_x_15:
[----:B------:R-:W-:-:S13]  /*1170*/  LOP3.LUT P1, RZ, R12, 0xff, RZ, 0xc0, !PT ;  /* 0x000000ff0cff7812 */ /* 0x000fda000782c0ff */
[----:B------:R-:W-:Y:S05]  /*1180*/  @!P1 EXIT ;  /* 0x000000000000994d */ /* 0x000fea0003800000 */
[----:B------:R-:W4:Y:S01]  /*1190*/  LDC.64 R16, c[0x0][0x288] ;  /* 0x0000a200ff107b82 */ /* 0x000f220000000a00 */
[----:B------:R-:W-:Y:S01]  /*11a0*/  SHF.R.U32.HI R11, RZ, 0x5, R8 ;  /* 0x00000005ff0b7819 */ /* 0x000fe20000011608 */
[----:B------:R-:W-:Y:S01]  /*11b0*/  IMAD.SHL.U32 R9, R18, 0x40, RZ ;  /* 0x0000004012097824 */ /* 0x000fe200078e00ff */
[----:B01----:R-:W-:Y:S01]  /*11c0*/  SHF.R.U32.HI R7, RZ, 0x2, R19 ;  /* 0x00000002ff077819 */ /* 0x003fe20000011613 */
[C---:B------:R-:W-:Y:S01]  /*11d0*/  IMAD.SHL.U32 R14, R10.reuse, 0x40, RZ ;  /* 0x000000400a0e7824 */ /* 0x040fe200078e00ff */
[----:B------:R-:W-:Y:S01]  /*11e0*/  ULDC.64 UR6, c[0x0][0x6b0] ;  /* 0x0001ac0000067ab9 */ /* 0x000fe20000000a00 */
[----:B------:R-:W-:Y:S01]  /*11f0*/  IMAD.SHL.U32 R13, R11, 0x10, RZ ;  /* 0x000000100b0d7824 */ /* 0x000fe200078e00ff */
[----:B------:R-:W-:Y:S01]  /*1200*/  LOP3.LUT R8, R7, 0x7, RZ, 0xc0, !PT ;  /* 0x0000000707087812 */ /* 0x000fe200078ec0ff */
[----:B------:R-:W-:Y:S01]  /*1210*/  IMAD.SHL.U32 R7, R19, 0x400, RZ ;  /* 0x0000040013077824 */ /* 0x000fe200078e00ff */
[----:B------:R-:W-:Y:S01]  /*1220*/  LOP3.LUT R12, R9, 0x3800, RZ, 0xc0, !PT ;  /* 0x00003800090c7812 */ /* 0x000fe200078ec0ff */
[----:B------:R-:W0:Y:S01]  /*1230*/  LDC R22, c[0x0][0x758] ;  /* 0x0001d600ff167b82 */ /* 0x000e220000000800 */
[--C-:B------:R-:W-:Y:S01]  /*1240*/  LOP3.LUT R9, R13, 0xfffffff0, R8.reuse, 0xe2, !PT ;  /* 0xfffffff00d097812 */ /* 0x100fe200078ee208 */
[----:B------:R-:W-:Y:S01]  /*1250*/  IMAD R13, R11, -0x10, -R8 ;  /* 0xfffffff00b0d7824 */ /* 0x000fe200078e0a08 */
[----:B------:R-:W-:Y:S01]  /*1260*/  LOP3.LUT R8, R10, 0x1, RZ, 0xc0, !PT ;  /* 0x000000010a087812 */ /* 0x000fe200078ec0ff */
[----:B------:R-:W-:Y:S01]  /*1270*/  IMAD.SHL.U32 R10, R19, 0x20, RZ ;  /* 0x00000020130a7824 */ /* 0x000fe200078e00ff */
[----:B------:R-:W-:Y:S01]  /*1280*/  LOP3.LUT R7, R12, 0x400, R7, 0xf8, !PT ;  /* 0x000004000c077812 */ /* 0x000fe200078ef807 */
[----:B------:R-:W-:Y:S01]  /*1290*/  IMAD.MOV.U32 R25, RZ, RZ, -0x1 ;  /* 0xffffffffff197424 */ /* 0x000fe200078e00ff */
[----:B------:R-:W-:Y:S01]  /*12a0*/  ULDC.64 UR12, c[0x0][0x6c8] ;  /* 0x0001b200000c7ab9 */ /* 0x000fe20000000a00 */
[----:B------:R-:W1:Y:S01]  /*12b0*/  LDC R15, c[0x0][0x700] ;  /* 0x0001c000ff0f7b82 */ /* 0x000e620000000800 */
[----:B------:R-:W-:Y:S01]  /*12c0*/  LOP3.LUT R10, R7, 0x380, R10, 0xf8, !PT ;  /* 0x00000380070a7812 */ /* 0x000fe200078ef80a */
[----:B------:R-:W-:Y:S01]  /*12d0*/  IMAD R13, R8, -0x40, R13 ;  /* 0xffffffc0080d7824 */ /* 0x000fe200078e020d */
[----:B------:R-:W-:Y:S01]  /*12e0*/  LOP3.LUT R11, R9, 0x40, R14, 0xf8, !PT ;  /* 0x00000040090b7812 */ /* 0x000fe200078ef80e */
[----:B------:R-:W-:Y:S01]  /*12f0*/  USHF.L.U64.HI UR5, UR6, 0x5, UR7 ;  /* 0x0000000506057899 */ /* 0x000fe20008010207 */
[----:B------:R-:W-:Y:S01]  /*1300*/  LOP3.LUT R9, R19, 0x3, RZ, 0xc0, !PT ;  /* 0x0000000313097812 */ /* 0x000fe200078ec0ff */
[----:B----4-:R-:W-:Y:S01]  /*1310*/  VIADD R7, R17, 0x7f ;  /* 0x0000007f11077836 */ /* 0x010fe20000000000 */
[----:B------:R-:W-:Y:S01]  /*1320*/  USHF.L.U64.HI UR7, UR12, 0x5, UR13 ;  /* 0x000000050c077899 */ /* 0x000fe2000801020d */
[----:B------:R-:W-:Y:S01]  /*1330*/  IMAD.MOV.U32 R27, RZ, RZ, 0x1 ;  /* 0x00000001ff1b7424 */ /* 0x000fe200078e00ff */
[----:B------:R-:W-:Y:S01]  /*1340*/  USHF.L.U32 UR6, UR6, 0x5, URZ ;  /* 0x0000000506067899 */ /* 0x000fe2000800063f */
[----:B------:R-:W-:Y:S01]  /*1350*/  IMAD R9, R9, -0x2, R16 ;  /* 0xfffffffe09097824 */ /* 0x000fe200078e0210 */
[----:B------:R-:W-:Y:S01]  /*1360*/  SHF.R.S32.HI R8, RZ, 0x1f, R7 ;  /* 0x0000001fff087819 */ /* 0x000fe20000011407 */
[----:B------:R-:W-:Y:S01]  /*1370*/  USHF.L.U32 UR12, UR12, 0x5, URZ ;  /* 0x000000050c0c7899 */ /* 0x000fe2000800063f */
[----:B------:R-:W-:Y:S01]  /*1380*/  IMAD.SHL.U32 R19, R19, 0x2, RZ ;  /* 0x0000000213137824 */ /* 0x000fe200078e00ff */
[----:B------:R-:W-:Y:S01]  /*1390*/  ULDC UR8, c[0x0][0x284] ;  /* 0x0000a10000087ab9 */ /* 0x000fe20000000800 */
[----:B------:R-:W-:Y:S01]  /*13a0*/  LEA.HI R17, R8, R7, RZ, 0x7 ;  /* 0x0000000708117211 */ /* 0x000fe200078f38ff */
[----:B------:R-:W-:Y:S01]  /*13b0*/  UIADD3 UR24, UP0, UR6, 0x20, URZ ;  /* 0x0000002006187890 */ /* 0x000fe2000ff1e03f */
[-C--:B0-----:R-:W-:Y:S01]  /*13c0*/  SHF.L.U32 R14, R25, R22.reuse, RZ ;  /* 0x00000016190e7219 */ /* 0x081fe200000006ff */
[----:B------:R-:W-:Y:S01]  /*13d0*/  UIADD3 UR23, UP1, UR12, 0x20, URZ ;  /* 0x000000200c177890 */ /* 0x000fe2000ff3e03f */
[----:B------:R-:W-:Y:S01]  /*13e0*/  SHF.R.S32.HI R17, RZ, 0x7, R17 ;  /* 0x00000007ff117819 */ /* 0x000fe20000011411 */
[----:B------:R-:W-:Y:S01]  /*13f0*/  IMAD.MOV.U32 R16, RZ, RZ, RZ ;  /* 0x000000ffff107224 */ /* 0x000fe200078e00ff */
[----:B------:R-:W-:Y:S01]  /*1400*/  SHF.R.U32.HI R7, RZ, 0x7, R18 ;  /* 0x00000007ff077819 */ /* 0x000fe20000011612 */
[----:B------:R-:W-:Y:S01]  /*1410*/  IMAD.MOV.U32 R18, RZ, RZ, RZ ;  /* 0x000000ffff127224 */ /* 0x000fe200078e00ff */
[----:B------:R-:W-:Y:S01]  /*1420*/  VIMNMX R12, RZ, R17, PT ;  /* 0x00000011ff0c7248 */ /* 0x000fe20003fe0100 */
[----:B-1----:R-:W-:Y:S01]  /*1430*/  VIADD R15, R15, 0xffffffff ;  /* 0xffffffff0f0f7836 */ /* 0x002fe20000000000 */
[----:B------:R-:W-:Y:S01]  /*1440*/  SHF.L.U32 R8, R27, R22, RZ ;  /* 0x000000161b087219 */ /* 0x000fe200000006ff */
[----:B------:R-:W-:Y:S01]  /*1450*/  VIADD R13, R13, UR8 ;  /* 0x000000080d0d7c36 */ /* 0x000fe20008000000 */
[----:B------:R-:W-:Y:S01]  /*1460*/  LOP3.LUT R104, R0, 0x1, RZ, 0xfc, !PT ;  /* 0x0000000100687812 */ /* 0x000fe200078efcff */
[----:B------:R-:W-:Y:S01]  /*1470*/  IMAD.IADD R12, R17, 0x1, -R12 ;  /* 0x00000001110c7824 */ /* 0x000fe200078e0a0c */
[----:B------:R-:W-:Y:S01]  /*1480*/  LOP3.LUT R14, RZ, R14, RZ, 0x33, !PT ;  /* 0x0000000eff0e7212 */ /* 0x000fe200078e33ff */
[----:B------:R-:W-:-:S02]  /*1490*/  UIADD3.X UR22, URZ, UR5, URZ, UP0, !UPT ;  /* 0x000000053f167290 */ /* 0x000fc400087fe43f */
[----:B------:R-:W-:-:S12]  /*14a0*/  UIADD3.X UR21, URZ, UR7, URZ, UP1, !UPT ;  /* 0x000000073f157290 */ /* 0x000fd80008ffe43f */
.L_x_157:
[----:B------:R-:W0:Y:S01]  /*14b0*/  SHFL.IDX PT, R22, R7, RZ, 0x1f ;  /* 0x00001fff07167589 */ /* 0x000e2200000e0000 */
[----:B-1----:R-:W1:Y:S01]  /*14c0*/  S2UR UR11, SR_CgaCtaId ;  /* 0x00000000000b79c3 */ /* 0x002e620000008800 */
[----:B------:R-:W-:Y:S01]  /*14d0*/  ISETP.GE.AND P1, PT, R12, 0x1, PT ;  /* 0x000000010c00780c */ /* 0x000fe20003f26270 */
[----:B------:R-:W-:Y:S01]  /*14e0*/  UMOV UR10, 0x400 ;  /* 0x00000400000a7882 */ /* 0x000fe20000000000 */
[----:B------:R-:W-:Y:S02]  /*14f0*/  CS2R R86, SRZ ;  /* 0x0000000000567805 */ /* 0x000fe4000001ff00 */
[----:B------:R-:W-:Y:S02]  /*1500*/  CS2R R24, SRZ ;  /* 0x0000000000187805 */ /* 0x000fe4000001ff00 */
[----:B------:R-:W-:Y:S02]  /*1510*/  CS2R R26, SRZ ;  /* 0x00000000001a7805 */ /* 0x000fe4000001ff00 */
[----:B------:R-:W-:-:S02]  /*1520*/  CS2R R28, SRZ ;  /* 0x00000000001c7805 */ /* 0x000fc4000001ff00 */
[----:B------:R-:W-:Y:S02]  /*1530*/  CS2R R30, SRZ ;  /* 0x00000000001e7805 */ /* 0x000fe4000001ff00 */
[----:B------:R-:W-:Y:S02]  /*1540*/  CS2R R32, SRZ ;  /* 0x0000000000207805 */ /* 0x000fe4000001ff00 */
[----:B------:R-:W-:Y:S02]  /*1550*/  CS2R R34, SRZ ;  /* 0x0000000000227805 */ /* 0x000fe4000001ff00 */
[----:B------:R-:W-:Y:S02]  /*1560*/  CS2R R36, SRZ ;  /* 0x0000000000247805 */ /* 0x000fe4000001ff00 */
[----:B------:R-:W-:Y:S02]  /*1570*/  CS2R R38, SRZ ;  /* 0x0000000000267805 */ /* 0x000fe4000001ff00 */
[----:B------:R-:W-:-:S02]  /*1580*/  CS2R R40, SRZ ;  /* 0x0000000000287805 */ /* 0x000fc4000001ff00 */
[----:B-----5:R-:W-:Y:S02]  /*1590*/  CS2R R42, SRZ ;  /* 0x00000000002a7805 */ /* 0x020fe4000001ff00 */
[----:B------:R-:W-:Y:S02]  /*15a0*/  CS2R R44, SRZ ;  /* 0x00000000002c7805 */ /* 0x000fe4000001ff00 */
        /* <DEDUP_REMOVED lines=8> */
[----:B0-----:R-:W-:Y:S01]  /*1630*/  R2UR UR8, R22 ;  /* 0x00000000160872ca */ /* 0x001fe200000e0000 */
[----:B-1----:R-:W-:Y:S01]  /*1640*/  ULEA UR10, UR11, UR10, 0x18 ;  /* 0x0000000a0b0a7291 */ /* 0x002fe2000f8ec03f */
[----:B------:R-:W-:-:S02]  /*1650*/  CS2R R62, SRZ ;  /* 0x00000000003e7805 */ /* 0x000fc4000001ff00 */
[----:B------:R-:W-:Y:S02]  /*1660*/  CS2R R64, SRZ ;  /* 0x0000000000407805 */ /* 0x000fe4000001ff00 */
        /* <DEDUP_REMOVED lines=8> */
[----:B------:R-:W-:Y:S01]  /*16f0*/  CS2R R82, SRZ ;  /* 0x0000000000527805 */ /* 0x000fe2000001ff00 */
[----:B------:R-:W-:Y:S01]  /*1700*/  ULEA.HI UR9, UR8, UR8, URZ, 0x1 ;  /* 0x0000000808097291 */ /* 0x000fe2000f8f083f */
[----:B------:R-:W-:-:S03]  /*1710*/  CS2R R84, SRZ ;  /* 0x0000000000547805 */ /* 0x000fc6000001ff00 */
[----:B------:R-:W-:-:S04]  /*1720*/  ULOP3.LUT UR9, UR9, 0x7fffe, URZ, 0xc0, !UPT ;  /* 0x0007fffe09097892 */ /* 0x000fc8000f8ec03f */
[----:B------:R-:W-:-:S04]  /*1730*/  UIADD3 UR9, UR8, -UR9, URZ ;  /* 0x8000000908097290 */ /* 0x000fc8000fffe03f */
[----:B------:R-:W-:Y:S01]  /*1740*/  ULEA UR9, UR9, UR10, 0xd ;  /* 0x0000000a09097291 */ /* 0x000fe2000f8e683f */
[----:B--2-4-:R-:W-:Y:S11]  /*1750*/  @!P1 BRA `(.L_x_17) ;  /* 0x00000004002c9947 */ /* 0x014ff60003800000 */
[----:B------:R-:W-:Y:S01]  /*1760*/  UIADD3 UR9, UR9, 0x100, URZ ;  /* 0x0000010009097890 */ /* 0x000fe2000fffe03f */
[----:B------:R-:W-:Y:S01]  /*1770*/  R2UR UR13, R16 ;  /* 0x00000000100d72ca */ /* 0x000fe200000e0000 */
[----:B------:R-:W-:Y:S01]  /*1780*/  IMAD.MOV.U32 R22, RZ, RZ, R12 ;  /* 0x000000ffff167224 */ /* 0x000fe200078e000c */
[----:B------:R-:W-:Y:S01]  /*1790*/  UPLOP3.LUT UP0, UPT, UPT, UPT, UPT, 0x40, 0x0 ;  /* 0x000000000000789c */ /* 0x000fe20003f0e870 */
[----:B------:R-:W-:Y:S01]  /*17a0*/  IMAD.MOV.U32 R92, RZ, RZ, R18 ;  /* 0x000000ffff5c7224 */ /* 0x000fe200078e0012 */
[----:B------:R-:W-:Y:S01]  /*17b0*/  USHF.R.U32.HI UR9, URZ, 0x4, UR9 ;  /* 0x000000043f097899 */ /* 0x000fe20008011609 */
[----:B------:R-:W-:-:S03]  /*17c0*/  IMAD.MOV.U32 R93, RZ, RZ, R16 ;  /* 0x000000ffff5d7224 */ /* 0x000fc600078e0010 */
[----:B------:R-:W-:-:S04]  /*17d0*/  ULOP3.LUT UR9, UR9, 0x3fff, URZ, 0xc0, !UPT ;  /* 0x00003fff09097892 */ /* 0x000fc8000f8ec03f */
[----:B------:R-:W-:-:S12]  /*17e0*/  ULOP3.LUT UR20, UR9, 0x10000, URZ, 0xfc, !UPT ;  /* 0x0001000009147892 */ /* 0x000fd8000f8efc3f */
.L_x_24:
[----:B------:R-:W-:-:S13]  /*17f0*/  ISETP.NE.AND P2, PT, R104, 0x3, PT ;  /* 0x000000036800780c */ /* 0x000fda0003f45270 */
[----:B0-----:R-:W-:Y:S05]  /*1800*/  @!P2 BRA `(.L_x_18) ;  /* 0x000000000004a947 */ /* 0x001fea0003800000 */
[----:B------:R-:W-:Y:S01]  /*1810*/  BPT.TRAP 0x1 ;  /* 0x000000040000795c */ /* 0x000fe20000300000 */
.L_x_18:
[----:B------:R-:W0:Y:S01]  /*1820*/  S2UR UR9, SR_CgaCtaId ;  /* 0x00000000000979c3 */ /* 0x000e220000008800 */
[----:B------:R-:W-:Y:S01]  /*1830*/  UMOV UR8, 0x400 ;  /* 0x0000040000087882 */ /* 0x000fe20000000000 */
[----:B------:R-:W-:Y:S01]  /*1840*/  SHF.L.U32 R88, R92, 0x1f, RZ ;  /* 0x0000001f5c587819 */ /* 0x000fe200000006ff */
[----:B0-----:R-:W-:-:S04]  /*1850*/  ULEA UR25, UR9, UR8, 0x18 ;  /* 0x0000000809197291 */ /* 0x001fc8000f8ec03f */
[----:B------:R-:W-:-:S09]  /*1860*/  ULEA UR8, UR13, UR25, 0x3 ;  /* 0x000000190d087291 */ /* 0x000fd2000f8e183f */
[----:B------:R0:W1:Y:S01]  /*1870*/  SYNCS.PHASECHK.TRANS64.TRYWAIT P1, [UR8], R88 ;  /* 0x00000058ff0075a7 */ /* 0x0000620008020148 */
[----:B------:R-:W-:Y:S05]  /*1880*/  @!P2 BRA `(.L_x_19) ;  /* 0x000000000004a947 */ /* 0x000fea0003800000 */
[----:B------:R-:W-:Y:S01]  /*1890*/  BPT.TRAP 0x1 ;  /* 0x000000040000795c */ /* 0x000fe20000300000 */
.L_x_19:
[----:B-1----:R-:W-:Y:S05]  /*18a0*/  @P1 BRA `(.L_x_20) ;  /* 0x0000000000081947 */ /* 0x002fea0003800000 */
[----:B------:R-:W1:Y:S02]  /*18b0*/  SYNCS.PHASECHK.TRANS64.TRYWAIT P1, [UR8], R88 ;  /* 0x00000058ff0075a7 */ /* 0x000e640008020148 */
[----:B-1----:R-:W-:Y:S05]  /*18c0*/  @!P1 BRA `(.L_x_21) ;  /* 0x0000006800f09947 */ /* 0x002fea0003800000 */
.L_x_20:
[----:B------:R-:W-:Y:S02]  /*18d0*/  USHF.L.U32 UR8, UR13, 0xb, URZ ;  /* 0x0000000b0d087899 */ /* 0x000fe4000800063f */
[----:B------:R-:W-:Y:S02]  /*18e0*/  UIADD3 UR9, UR25, 0x10100, URZ ;  /* 0x0001010019097890 */ /* 0x000fe4000fffe03f */
[----:B------:R-:W-:Y:S02]  /*18f0*/  ULEA UR16, UR13, UR20, 0xa ;  /* 0x000000140d107291 */ /* 0x000fe4000f8e503f */
[----:B01----:R-:W-:Y:S01]  /*1900*/  LEA.HI R88, R10, UR8, RZ, 0x1d ;  /* 0x000000080a587c11 */ /* 0x003fe2000f8fe8ff */
[----:B------:R-:W-:Y:S01]  /*1910*/  USHF.R.U32.HI UR9, URZ, 0x4, UR9 ;  /* 0x000000043f097899 */ /* 0x000fe20008011609 */
[----:B------:R-:W-:-:S03]  /*1920*/  UMOV UR11, 0x40000040 ;  /* 0x40000040000b7882 */ /* 0x000fc60000000000 */
[----:B------:R-:W-:Y:S01]  /*1930*/  ULOP3.LUT UR9, UR9, 0x3fff, URZ, 0xc0, !UPT ;  /* 0x00003fff09097892 */ /* 0x000fe2000f8ec03f */
[----:B------:R-:W0:Y:S03]  /*1940*/  LDS.128 R88, [R88+UR25+0x30100] ;  /* 0x0301001958587984 */ /* 0x000e260008000c00 */
[----:B------:R-:W-:-:S04]  /*1950*/  ULOP3.LUT UR9, UR9, 0x10000, URZ, 0xfc, !UPT ;  /* 0x0001000009097892 */ /* 0x000fc8000f8efc3f */
[----:B------:R-:W-:-:S03]  /*1960*/  UIADD3 UR17, UR8, UR9, URZ ;  /* 0x0000000908117290 */ /* 0x000fc6000fffe03f */
[----:B------:R-:W-:Y:S01]  /*1970*/  UMOV UR8, UR16 ;  /* 0x0000001000087c82 */ /* 0x000fe20008000000 */
[----:B------:R-:W-:-:S03]  /*1980*/  UMOV UR9, 0x40000040 ;  /* 0x4000004000097882 */ /* 0x000fc60000000000 */
[----:B------:R-:W-:Y:S01]  /*1990*/  UMOV UR10, UR17 ;  /* 0x00000011000a7c82 */ /* 0x000fe20008000000 */
[----:B0-----:R-:W-:-:S06]  /*19a0*/  WARPGROUP.ARRIVE ;  /* 0x00000000000079c5 */ /* 0x001fcc0000000000 */
[----:B------:R-:W-:Y:S01]  /*19b0*/  HGMMA.SP.64x128x32.F32.BF16 R24, gdesc[UR8], R24, UP0, R88, 0x0 ;  /* 0x09e05800081879f0 */ /* 0x000fe2000bf01a18 */
[----:B------:R-:W-:Y:S02]  /*19c0*/  UIADD3 UR8, UR16, 0x2, URZ ;  /* 0x0000000210087890 */ /* 0x000fe4000fffe03f */
[----:B------:R-:W-:Y:S01]  /*19d0*/  UIADD3 UR10, UR17, 0x4, URZ ;  /* 0x00000004110a7890 */ /* 0x000fe2000fffe03f */
[----:B------:R-:W-:Y:S01]  /*19e0*/  UMOV UR9, 0x40000040 ;  /* 0x4000004000097882 */ /* 0x000fe20000000000 */
[----:B------:R-:W-:-:S11]  /*19f0*/  UMOV UR11, 0x40000040 ;  /* 0x40000040000b7882 */ /* 0x000fd60000000000 */
[----:B------:R-:W-:Y:S01]  /*1a00*/  HGMMA.SP.64x128x32.F32.BF16 R24, gdesc[UR8], R24, R89, 0x0 ;  /* 0x09e05900081879f0 */ /* 0x000fe20008701a18 */
        /* <DEDUP_REMOVED lines=9> */
[----:B------:R-:W-:Y:S03]  /*1aa0*/  HGMMA.SP.64x128x32.F32.BF16 R24, gdesc[UR8], R24, R91, 0x0, gsb0 ;  /* 0x09e05b00081879f0 */ /* 0x000fe60008001a18 */
[----:B------:R-:W-:Y:S02]  /*1ab0*/  WARPGROUP.DEPBAR.LE gsb0, 0x0 ;  /* 0x00008000000079c5 */ /* 0x000fe40000010000 */
[----:B------:R-:W-:Y:S05]  /*1ac0*/  @!P2 BRA `(.L_x_22) ;  /* 0x000000000004a947 */ /* 0x000fea0003800000 */
[----:B------:R-:W-:Y:S01]  /*1ad0*/  BPT.TRAP 0x1 ;  /* 0x000000040000795c */ /* 0x000fe20000300000 */
.L_x_22:
[----:B------:R-:W-:Y:S02]  /*1ae0*/  @P0 LEA R88, R93, UR25, 0x3 ;  /* 0x000000195d580c11 */ /* 0x000fe4000f8e18ff */
[----:B------:R-:W-:-:S03]  /*1af0*/  ISETP.GT.U32.AND P1, PT, R0, 0x1, PT ;  /* 0x000000010000780c */ /* 0x000fc60003f24070 */
[----:B------:R-:W-:-:S05]  /*1b00*/  @P0 VIADD R89, R88, 0x20 ;  /* 0x0000002058590836 */ /* 0x000fca0000000000 */
[----:B------:R-:W-:-:S04]  /*1b10*/  @P0 PRMT R89, R4, 0x654, R89 ;  /* 0x0000065404590816 */ /* 0x000fc80000000059 */
[----:B------:R0:W-:Y:S01]  /*1b20*/  @P0 SYNCS.ARRIVE.TRANS64.RED.A1T0 RZ, [R89+URZ], RZ ;  /* 0x000000ff59ff09a7 */ /* 0x0001e2000810043f */
[----:B------:R-:W-:Y:S05]  /*1b30*/  @P1 BRA `(.L_x_23) ;  /* 0x0000000000041947 */ /* 0x000fea0003800000 */
[----:B------:R-:W-:Y:S01]  /*1b40*/  BPT.TRAP 0x1 ;  /* 0x000000040000795c */ /* 0x000fe20000300000 */
.L_x_23:
[----:B------:R-:W-:Y:S01]  /*1b50*/  UIADD3 UR13, UR13, 0x1, URZ ;  /* 0x000000010d0d7890 */ /* 0x000fe2000fffe03f */
[C---:B------:R-:W-:Y:S01]  /*1b60*/  ISETP.GT.AND P2, PT, R22.reuse, 0x1, PT ;  /* 0x000000011600780c */ /* 0x040fe20003f44270 */
[----:B------:R-:W-:Y:S02]  /*1b70*/  VIADD R93, R93, 0x1 ;  /* 0x000000015d5d7836 */ /* 0x000fe40000000000 */
[----:B------:R-:W-:Y:S01]  /*1b80*/  UISETP.NE.AND UP0, UPT, UR13, 0x4, UPT ;  /* 0x000000040d00788c */ /* 0x000fe2000bf05270 */
[----:B------:R-:W-:Y:S02]  /*1b90*/  VIADD R22, R22, 0xffffffff ;  /* 0xffffffff16167836 */ /* 0x000fe40000000000 */
[C---:B------:R-:W-:Y:S01]  /*1ba0*/  ISETP.NE.AND P1, PT, R93.reuse, 0x4, PT ;  /* 0x000000045d00780c */ /* 0x040fe20003f25270 */
[----:B------:R-:W-:Y:S02]  /*1bb0*/  USEL UR8, URZ, 0x1, UP0 ;  /* 0x000000013f087887 */ /* 0x000fe40008000000 */
[----:B------:R-:W-:Y:S01]  /*1bc0*/  USEL UR13, UR13, URZ, UP0 ;  /* 0x0000003f0d0d7287 */ /* 0x000fe20008000000 */
[----:B------:R-:W-:Y:S01]  /*1bd0*/  SEL R93, R93, RZ, P1 ;  /* 0x000000ff5d5d7207 */ /* 0x000fe20000800000 */
[----:B------:R-:W-:-:S02]  /*1be0*/  UPLOP3.LUT UP0, UPT, UPT, UPT, UPT, 0x80, 0x0 ;  /* 0x000000000000789c */ /* 0x000fc40003f0f070 */
[----:B------:R-:W-:Y:S01]  /*1bf0*/  LOP3.LUT R92, R92, UR8, RZ, 0x3c, !PT ;  /* 0x000000085c5c7c12 */ /* 0x000fe2000f8e3cff */
[----:B------:R-:W-:Y:S08]  /*1c00*/  @P2 BRA `(.L_x_24) ;  /* 0xfffffff800f82947 */ /* 0x000ff0000383ffff */
.L_x_17:
[----:B------:R-:W-:Y:S01]  /*1c10*/  IMAD.SHL.U32 R94, R20, 0x80, RZ ;  /* 0x00000080145e7824 */ /* 0x000fe200078e00ff */
[----:B------:R-:W-:Y:S01]  /*1c20*/  SHF.R.S32.HI R95, RZ, 0x1f, R23 ;  /* 0x0000001fff5f7819 */ /* 0x000fe20000011417 */
[----:B------:R-:W-:Y:S01]  /*1c30*/  IMAD.SHL.U32 R22, R21, 0x80, RZ ;  /* 0x0000008015167824 */ /* 0x000fe200078e00ff */
[----:B------:R-:W-:Y:S01]  /*1c40*/  ULDC UR10, c[0x0][0x288] ;  /* 0x0000a200000a7ab9 */ /* 0x000fe20000000800 */
[----:B------:R-:W-:Y:S01]  /*1c50*/  IMAD.IADD R90, R11, 0x1, R94 ;  /* 0x000000010b5a7824 */ /* 0x000fe200078e025e */
[----:B------:R-:W-:Y:S01]  /*1c60*/  ULDC.64 UR8, c[0x0][0x6d0] ;  /* 0x0001b40000087ab9 */ /* 0x000fe20000000a00 */
[----:B------:R-:W-:Y:S02]  /*1c70*/  WARPGROUP.DEPBAR.LE gsb0, 0x0 ;  /* 0x00008000000079c5 */ /* 0x000fe40000010000 */
[----:B------:R-:W-:Y:S01]  /*1c80*/  ISETP.GE.AND P1, PT, R22, UR10, PT ;  /* 0x0000000a16007c0c */ /* 0x000fe2000bf26270 */
[----:B------:R-:W-:Y:S01]  /*1c90*/  IMAD R20, R95, UR8, RZ ;  /* 0x000000085f147c24 */ /* 0x000fe2000f8e02ff */
[----:B------:R-:W-:-:S03]  /*1ca0*/  SHF.R.S32.HI R91, RZ, 0x1f, R90 ;  /* 0x0000001fff5b7819 */ /* 0x000fc6000001145a */
[C---:B------:R-:W-:Y:S02]  /*1cb0*/  IMAD R93, R23.reuse, UR9, R20 ;  /* 0x00000009175d7c24 */ /* 0x040fe4000f8e0214 */
[----:B0-----:R-:W-:Y:S01]  /*1cc0*/  IMAD.WIDE.U32 R88, R23, UR8, R90 ;  /* 0x0000000817587c25 */ /* 0x001fe2000f8e005a */
[----:B------:R-:W-:Y:S02]  /*1cd0*/  ULDC UR8, c[0x0][0x284] ;  /* 0x0000a10000087ab9 */ /* 0x000fe40000000800 */
[----:B------:R-:W-:Y:S01]  /*1ce0*/  ISETP.GE.OR P1, PT, R94, UR8, P1 ;  /* 0x000000085e007c0c */ /* 0x000fe20008f26670 */
[----:B------:R-:W-:Y:S02]  /*1cf0*/  IMAD.IADD R89, R89, 0x1, R93 ;  /* 0x0000000159597824 */ /* 0x000fe400078e025d */
[----:B------:R-:W-:-:S10]  /*1d00*/  IMAD.MOV.U32 R20, RZ, RZ, -0x1 ;  /* 0xffffffffff147424 */ /* 0x000fd400078e00ff */
[----:B------:R-:W-:Y:S05]  /*1d10*/  @P1 BRA `(.L_x_25) ;  /* 0x0000004800901947 */ /* 0x000fea0003800000 */
[----:B------:R-:W0:Y:S01]  /*1d20*/  LDC.64 R112, c[0x0][0x6c8] ;  /* 0x0001b200ff707b82 */ /* 0x000e220000000a00 */
[----:B------:R-:W-:Y:S01]  /*1d30*/  IMAD.WIDE R92, R21, 0x80, RZ ;  /* 0x00000080155c7825 */ /* 0x000fe200078e02ff */
[----:B---3-5:R-:W-:Y:S01]  /*1d40*/  FSETP.NEU.AND P3, PT, R6, RZ, PT ;  /* 0x000000ff0600720b */ /* 0x028fe20003f6d000 */
[----:B------:R-:W-:Y:S02]  /*1d50*/  BSSY B0, `(.L_x_25) ;  /* 0x00004a0000007945 */ /* 0x000fe40003800000 */
[----:B------:R-:W-:Y:S01]  /*1d60*/  IMAD.IADD R22, R9, 0x1, -R22 ;  /* 0x0000000109167824 */ /* 0x000fe200078e0a16 */
[----:B------:R-:W-:Y:S01]  /*1d70*/  LOP3.LUT R105, R92, 0x6, R19, 0xf8, !PT ;  /* 0x000000065c697812 */ /* 0x000fe200078ef813 */
[----:B------:R-:W-:-:S03]  /*1d80*/  IMAD.IADD R21, R13, 0x1, -R94 ;  /* 0x000000010d157824 */ /* 0x000fc600078e0a5e */
[----:B------:R-:W-:-:S04]  /*1d90*/  ISETP.GT.AND P2, PT, R22, RZ, PT ;  /* 0x000000ff1600720c */ /* 0x000fc80003f44270 */
[----:B------:R-:W-:Y:S01]  /*1da0*/  ISETP.GT.AND P1, PT, R21, RZ, P2 ;  /* 0x000000ff1500720c */ /* 0x000fe20001724270 */
[-C--:B0-----:R-:W-:Y:S02]  /*1db0*/  IMAD R94, R93, R112.reuse, RZ ;  /* 0x000000705d5e7224 */ /* 0x081fe400078e02ff */
[----:B------:R-:W-:-:S04]  /*1dc0*/  IMAD.WIDE.U32 R96, R105, R112, R88 ;  /* 0x0000007069607225 */ /* 0x000fc800078e0058 */
[----:B------:R-:W-:-:S04]  /*1dd0*/  IMAD R89, R105, R113, R94 ;  /* 0x0000007169597224 */ /* 0x000fc800078e025e */
[----:B------:R-:W-:Y:S01]  /*1de0*/  IMAD.IADD R111, R97, 0x1, R89 ;  /* 0x00000001616f7824 */ /* 0x000fe200078e0259 */
[----:B------:R-:W-:Y:S06]  /*1df0*/  @!P3 BRA `(.L_x_26) ;  /* 0x0000003000e8b947 */ /* 0x000fec0003800000 */
[----:B------:R-:W-:Y:S01]  /*1e00*/  ULDC.64 UR8, c[0x0][0x6b8] ;  /* 0x0001ae0000087ab9 */ /* 0x000fe20000000a00 */
[----:B------:R-:W-:Y:S01]  /*1e10*/  ULDC.64 UR26, c[0x0][0x6b0] ;  /* 0x0001ac00001a7ab9 */ /* 0x000fe20000000a00 */
[----:B------:R-:W-:Y:S01]  /*1e20*/  IMAD R88, R95, UR8, RZ ;  /* 0x000000085f587c24 */ /* 0x000fe2000f8e02ff */
[----:B------:R-:W-:Y:S01]  /*1e30*/  ULDC.64 UR10, c[0x0][0x6a8] ;  /* 0x0001aa00000a7ab9 */ /* 0x000fe20000000a00 */
[----:B------:R-:W-:Y:S01]  /*1e40*/  IMAD R92, R93, UR26, RZ ;  /* 0x0000001a5d5c7c24 */ /* 0x000fe2000f8e02ff */
[----:B------:R-:W0:Y:S01]  /*1e50*/  LDC.64 R100, c[0x0][0x6b0] ;  /* 0x0001ac00ff647b82 */ /* 0x000e220000000a00 */
[----:B------:R-:W-:Y:S01]  /*1e60*/  IMAD.WIDE.U32 R102, R23, UR8, R90 ;  /* 0x0000000817667c25 */ /* 0x000fe2000f8e005a */
[----:B------:R-:W-:-:S03]  /*1e70*/  ULDC.64 UR16, c[0x0][0x6c0] ;  /* 0x0001b00000107ab9 */ /* 0x000fc60000000a00 */
[----:B------:R-:W-:Y:S02]  /*1e80*/  IMAD R107, R23, UR9, R88 ;  /* 0x00000009176b7c24 */ /* 0x000fe4000f8e0258 */
[----:B------:R-:W-:Y:S02]  /*1e90*/  IMAD R109, R105, UR27, R92 ;  /* 0x0000001b696d7c24 */ /* 0x000fe4000f8e025c */
[----:B------:R-:W-:Y:S02]  /*1ea0*/  IMAD.IADD R93, R103, 0x1, R107 ;  /* 0x00000001675d7824 */ /* 0x000fe400078e026b */
[----:B------:R-:W-:-:S04]  /*1eb0*/  IMAD.MOV.U32 R92, RZ, RZ, R102 ;  /* 0x000000ffff5c7224 */ /* 0x000fc800078e0066 */
[----:B------:R-:W-:-:S04]  /*1ec0*/  IMAD.WIDE.U32 R88, R105, UR26, R92 ;  /* 0x0000001a69587c25 */ /* 0x000fc8000f8e005c */
[----:B------:R-:W-:Y:S01]  /*1ed0*/  IMAD.IADD R89, R89, 0x1, R109 ;  /* 0x0000000159597824 */ /* 0x000fe200078e026d */
[----:B------:R-:W-:-:S04]  /*1ee0*/  LEA R94, P3, R88, UR10, 0x2 ;  /* 0x0000000a585e7c11 */ /* 0x000fc8000f8610ff */
[----:B------:R-:W-:-:S05]  /*1ef0*/  LEA.HI.X R95, R88, UR11, R89, 0x2, P3 ;  /* 0x0000000b585f7c11 */ /* 0x000fca00098f1459 */
[----:B------:R-:W3:Y:S01]  /*1f00*/  @P1 LDG.E.LTC128B R103, desc[UR18][R94.64] ;  /* 0x000000125e671981 */ /* 0x000ee2000c1e1920 */
[----:B------:R-:W-:Y:S01]  /*1f10*/  LEA R88, P3, R96, UR16, 0x2 ;  /* 0x0000001060587c11 */ /* 0x000fe2000f8610ff */
[C---:B------:R-:W-:Y:S01]  /*1f20*/  IMAD.WIDE.U32 R98, R105.reuse, UR26, R90 ;  /* 0x0000001a69627c25 */ /* 0x040fe2000f8e005a */
[----:B------:R-:W-:Y:S01]  /*1f30*/  ISETP.GT.AND P5, PT, R22, 0x1, PT ;  /* 0x000000011600780c */ /* 0x000fe20003fa4270 */
[----:B------:R-:W-:Y:S01]  /*1f40*/  BSSY B1, `(.L_x_27) ;  /* 0x0000017000017945 */ /* 0x000fe20003800000 */
[----:B------:R-:W-:Y:S01]  /*1f50*/  LEA.HI.X R89, R96, UR17, R111, 0x2, P3 ;  /* 0x0000001160597c11 */ /* 0x000fe200098f146f */
[----:B0-----:R-:W-:Y:S01]  /*1f60*/  IMAD.WIDE.U32 R100, R105, UR26, R100 ;  /* 0x0000001a69647c25 */ /* 0x001fe2000f8e0064 */
[----:B------:R-:W-:-:S03]  /*1f70*/  LEA R96, P3, R112, R88, 0x2 ;  /* 0x0000005870607211 */ /* 0x000fc600078610ff */
[C---:B------:R-:W-:Y:S01]  /*1f80*/  IMAD.IADD R99, R109.reuse, 0x1, R99 ;  /* 0x000000016d637824 */ /* 0x040fe200078e0263 */
[----:B------:R-:W-:Y:S01]  /*1f90*/  LEA.HI.X R97, R112, R89, R113, 0x2, P3 ;  /* 0x0000005970617211 */ /* 0x000fe200018f1471 */
[----:B------:R-:W-:Y:S01]  /*1fa0*/  IMAD.IADD R109, R109, 0x1, R101 ;  /* 0x000000016d6d7824 */ /* 0x000fe200078e0265 */
[----:B------:R-:W-:Y:S01]  /*1fb0*/  IADD3 R102, P3, R102, R100, RZ ;  /* 0x0000006466667210 */ /* 0x000fe20007f7e0ff */
[----:B------:R-:W-:-:S04]  /*1fc0*/  IMAD.WIDE.U32 R98, R23, UR8, R98 ;  /* 0x0000000817627c25 */ /* 0x000fc8000f8e0062 */
[----:B------:R-:W-:Y:S01]  /*1fd0*/  IMAD.X R93, R109, 0x1, R93, P3 ;  /* 0x000000016d5d7824 */ /* 0x000fe200018e065d */
[----:B------:R-:W-:Y:S01]  /*1fe0*/  LEA R92, P3, R102, UR10, 0x2 ;  /* 0x0000000a665c7c11 */ /* 0x000fe2000f8610ff */
[----:B------:R-:W-:-:S03]  /*1ff0*/  IMAD.IADD R99, R107, 0x1, R99 ;  /* 0x000000016b637824 */ /* 0x000fc600078e0263 */
[----:B------:R-:W-:Y:S02]  /*2000*/  LEA.HI.X R93, R102, UR11, R93, 0x2, P3 ;  /* 0x0000000b665d7c11 */ /* 0x000fe400098f145d */
[----:B------:R-:W-:Y:S02]  /*2010*/  IADD3 R102, P6, R90, R100, RZ ;  /* 0x000000645a667210 */ /* 0x000fe40007fde0ff */
[----:B------:R-:W-:-:S04]  /*2020*/  LEA R100, P3, R98, UR10, 0x2 ;  /* 0x0000000a62647c11 */ /* 0x000fc8000f8610ff */
[----:B------:R-:W-:Y:S01]  /*2030*/  LEA.HI.X R101, R98, UR11, R99, 0x2, P3 ;  /* 0x0000000b62657c11 */ /* 0x000fe200098f1463 */
[----:B---3--:R-:W-:Y:S01]  /*2040*/  FMUL R105, R103, R6 ;  /* 0x0000000667697220 */ /* 0x008fe20000400000 */
[----:B------:R-:W-:-:S03]  /*2050*/  IMAD.MOV.U32 R99, RZ, RZ, R103 ;  /* 0x000000ffff637224 */ /* 0x000fc600078e0067 */
[----:B--2---:R-:W-:-:S05]  /*2060*/  FFMA R105, R24, R5, R105 ;  /* 0x0000000518697223 */ /* 0x004fca0000000069 */
[----:B------:R0:W-:Y:S01]  /*2070*/  @P1 STG.E desc[UR18][R88.64], R105 ;  /* 0x0000006958001986 */ /* 0x0001e2000c101912 */
[----:B------:R-:W-:-:S13]  /*2080*/  ISETP.GT.AND P1, PT, R21, RZ, P5 ;  /* 0x000000ff1500720c */ /* 0x000fda0002f24270 */
[----:B0-----:R-:W-:Y:S05]  /*2090*/  @!P1 BRA `(.L_x_28) ;  /* 0x0000000000049947 */ /* 0x001fea0003800000 */
[----:B------:R0:W5:Y:S02]  /*20a0*/  LDG.E.LTC128B R99, desc[UR18][R92.64] ;  /* 0x000000125c637981 */ /* 0x000164000c1e1920 */
.L_x_28:
[----:B------:R-:W-:Y:S05]  /*20b0*/  BSYNC B1 ;  /* 0x0000000000017941 */ /* 0x000fea0003800000 */
.L_x_27:
[----:B-----5:R-:W-:Y:S01]  /*20c0*/  FMUL R24, R99, R6 ;  /* 0x0000000663187220 */ /* 0x020fe20000400000 */
[----:B------:R-:W-:Y:S01]  /*20d0*/  IMAD.X R103, R91, 0x1, R109, P6 ;  /* 0x000000015b677824 */ /* 0x000fe200030e066d */
[----:B------:R-:W-:Y:S01]  /*20e0*/  ISETP.GT.AND P2, PT, R21, 0x8, P2 ;  /* 0x000000081500780c */ /* 0x000fe20001744270 */
[----:B------:R-:W-:Y:S01]  /*20f0*/  BSSY B1, `(.L_x_29) ;  /* 0x0000007000017945 */ /* 0x000fe20003800000 */
[----:B------:R-:W-:Y:S01]  /*2100*/  FFMA R91, R25, R5, R24 ;  /* 0x00000005195b7223 */ /* 0x000fe20000000018 */
[----:B------:R-:W-:Y:S01]  /*2110*/  ISETP.GT.AND P3, PT, R22, 0x8, PT ;  /* 0x000000081600780c */ /* 0x000fe20003f64270 */
[----:B------:R-:W-:-:S03]  /*2120*/  IMAD.WIDE.U32 R24, R23, UR8, R102 ;  /* 0x0000000817187c25 */ /* 0x000fc6000f8e0066 */
[----:B------:R1:W-:Y:S06]  /*2130*/  @P1 STG.E desc[UR18][R96.64], R91 ;  /* 0x0000005b60001986 */ /* 0x0003ec000c101912 */
[----:B------:R-:W-:Y:S05]  /*2140*/  @!P2 BRA `(.L_x_30) ;  /* 0x000000000004a947 */ /* 0x000fea0003800000 */
[----:B------:R2:W5:Y:S02]  /*2150*/  LDG.E.LTC128B R99, desc[UR18][R100.64+0x20] ;  /* 0x0000201264637981 */ /* 0x000564000c1e1920 */
.L_x_30:
[----:B------:R-:W-:Y:S05]  /*2160*/  BSYNC B1 ;  /* 0x0000000000017941 */ /* 0x000fea0003800000 */
.L_x_29:
[----:B------:R-:W-:Y:S01]  /*2170*/  IMAD.IADD R25, R107, 0x1, R25 ;  /* 0x000000016b197824 */ /* 0x000fe200078e0219 */
[C---:B------:R-:W-:Y:S01]  /*2180*/  LEA R90, P1, R24.reuse, UR10, 0x2 ;  /* 0x0000000a185a7c11 */ /* 0x040fe2000f8210ff */
[----:B-----5:R-:W-:Y:S01]  /*2190*/  FMUL R23, R99, R6 ;  /* 0x0000000663177220 */ /* 0x020fe20000400000 */
[----:B------:R-:W-:Y:S01]  /*21a0*/  ISETP.GT.AND P5, PT, R21, 0x8, P5 ;  /* 0x000000081500780c */ /* 0x000fe20002fa4270 */
[----:B------:R-:W-:Y:S01]  /*21b0*/  BSSY B1, `(.L_x_31) ;  /* 0x0000008000017945 */ /* 0x000fe20003800000 */
[----:B-1----:R-:W-:Y:S01]  /*21c0*/  LEA.HI.X R91, R24, UR11, R25, 0x2, P1 ;  /* 0x0000000b185b7c11 */ /* 0x002fe200088f1419 */
[----:B------:R-:W-:Y:S01]  /*21d0*/  FFMA R23, R26, R5, R23 ;  /* 0x000000051a177223 */ /* 0x000fe20000000017 */
[----:B------:R-:W-:Y:S02]  /*21e0*/  @P2 IMAD.MOV.U32 R24, RZ, RZ, R88 ;  /* 0x000000ffff182224 */ /* 0x000fe400078e0058 */
[----:B------:R-:W-:-:S05]  /*21f0*/  @P2 IMAD.MOV.U32 R25, RZ, RZ, R89 ;  /* 0x000000ffff192224 */ /* 0x000fca00078e0059 */
[----:B------:R1:W-:Y:S02]  /*2200*/  @P2 STG.E desc[UR18][R24.64+0x20], R23 ;  /* 0x0000201718002986 */ /* 0x0003e4000c101912 */
[----:B------:R-:W-:Y:S05]  /*2210*/  @!P5 BRA `(.L_x_32) ;  /* 0x000000000004d947 */ /* 0x000fea0003800000 */
[----:B------:R3:W5:Y:S02]  /*2220*/  LDG.E.LTC128B R99, desc[UR18][R90.64+0x20] ;  /* 0x000020125a637981 */ /* 0x000764000c1e1920 */
.L_x_32:
[----:B------:R-:W-:Y:S05]  /*2230*/  BSYNC B1 ;  /* 0x0000000000017941 */ /* 0x000fea0003800000 */
.L_x_31:
[----:B-1---5:R-:W-:Y:S01]  /*2240*/  FMUL R24, R99, R6 ;  /* 0x0000000663187220 */ /* 0x022fe20000400000 */
[----:B---3--:R-:W-:Y:S01]  /*2250*/  @P5 IMAD.MOV.U32 R90, RZ, RZ, R96 ;  /* 0x000000ffff5a5224 */ /* 0x008fe200078e0060 */
[----:B------:R-:W-:Y:S01]  /*2260*/  ISETP.GT.AND P6, PT, R21, RZ, P3 ;  /* 0x000000ff1500720c */ /* 0x000fe20001fc4270 */
[----:B------:R-:W-:Y:S02]  /*2270*/  @P5 IMAD.MOV.U32 R91, RZ, RZ, R97 ;  /* 0x000000ffff5b5224 */ /* 0x000fe400078e0061 */
[----:B------:R-:W-:Y:S01]  /*2280*/  FFMA R23, R27, R5, R24 ;  /* 0x000000051b177223 */ /* 0x000fe20000000018 */
[----:B------:R-:W-:Y:S01]  /*2290*/  IADD3 R24, P1, R94, UR6, RZ ;  /* 0x000000065e187c10 */ /* 0x000fe2000ff3e0ff */
[----:B------:R-:W-:Y:S01]  /*22a0*/  BSSY B1, `(.L_x_33) ;  /* 0x0000006000017945 */ /* 0x000fe20003800000 */
[----:B------:R-:W-:Y:S02]  /*22b0*/  IADD3 R26, P2, R88, UR12, RZ ;  /* 0x0000000c581a7c10 */ /* 0x000fe4000ff5e0ff */
[----:B------:R1:W-:Y:S01]  /*22c0*/  @P5 STG.E desc[UR18][R90.64+0x20], R23 ;  /* 0x000020175a005986 */ /* 0x0003e2000c101912 */
[----:B------:R-:W-:-:S04]  /*22d0*/  IADD3.X R25, R95, UR5, RZ, P1, !PT ;  /* 0x000000055f197c10 */ /* 0x000fc80008ffe4ff */
[----:B------:R-:W-:Y:S06]  /*22e0*/  @!P6 BRA `(.L_x_34) ;  /* 0x000000000004e947 */ /* 0x000fec0003800000 */
[----:B------:R3:W5:Y:S02]  /*22f0*/  LDG.E.LTC128B R99, desc[UR18][R24.64] ;  /* 0x0000001218637981 */ /* 0x000764000c1e1920 */
.L_x_34:
[----:B------:R-:W-:Y:S05]  /*2300*/  BSYNC B1 ;  /* 0x0000000000017941 */ /* 0x000fea0003800000 */
.L_x_33:
[----:B------:R-:W-:Y:S01]  /*2310*/  ISETP.GT.AND P1, PT, R22, 0x9, PT ;  /* 0x000000091600780c */ /* 0x000fe20003f24270 */
[----:B-1---5:R-:W-:Y:S01]  /*2320*/  FMUL R23, R99, R6 ;  /* 0x0000000663177220 */ /* 0x022fe20000400000 */
[----:B------:R-:W-:Y:S01]  /*2330*/  IADD3.X R27, R89, UR7, RZ, P2, !PT ;  /* 0x00000007591b7c10 */ /* 0x000fe200097fe4ff */
[----:B------:R-:W-:Y:S01]  /*2340*/  BSSY B1, `(.L_x_35) ;  /* 0x000000a000017945 */ /* 0x000fe20003800000 */
[----:B------:R-:W-:Y:S01]  /*2350*/  ISETP.GT.AND P2, PT, R21, RZ, P1 ;  /* 0x000000ff1500720c */ /* 0x000fe20000f44270 */
[----:B--2---:R-:W-:Y:S01]  /*2360*/  FFMA R101, R28, R5, R23 ;  /* 0x000000051c657223 */ /* 0x004fe20000000017 */
[----:B------:R-:W-:Y:S01]  /*2370*/  IADD3 R98, P5, R96, UR12, RZ ;  /* 0x0000000c60627c10 */ /* 0x000fe2000ffbe0ff */
[----:B------:R-:W-:-:S03]  /*2380*/  IMAD.MOV.U32 R23, RZ, RZ, R99 ;  /* 0x000000ffff177224 */ /* 0x000fc600078e0063 */
[----:B------:R1:W-:Y:S01]  /*2390*/  @P6 STG.E desc[UR18][R26.64], R101 ;  /* 0x000000651a006986 */ /* 0x0003e2000c101912 */
[----:B------:R-:W-:-:S04]  /*23a0*/  IADD3 R90, P6, R92, UR6, RZ ;  /* 0x000000065c5a7c10 */ /* 0x000fc8000ffde0ff */
[----:B------:R-:W-:Y:S02]  /*23b0*/  IADD3.X R91, R93, UR5, RZ, P6, !PT ;  /* 0x000000055d5b7c10 */ /* 0x000fe4000b7fe4ff */
[----:B------:R-:W-:Y:S07]  /*23c0*/  @!P2 BRA `(.L_x_36) ;  /* 0x000000000004a947 */ /* 0x000fee0003800000 */
[----:B------:R2:W5:Y:S02]  /*23d0*/  LDG.E.LTC128B R23, desc[UR18][R90.64] ;  /* 0x000000125a177981 */ /* 0x000564000c1e1920 */
.L_x_36:
[----:B------:R-:W-:Y:S05]  /*23e0*/  BSYNC B1 ;  /* 0x0000000000017941 */ /* 0x000fea0003800000 */
.L_x_35:
[----:B-----5:R-:W-:Y:S01]  /*23f0*/  FMUL R28, R23, R6 ;  /* 0x00000006171c7220 */ /* 0x020fe20000400000 */
[----:B------:R-:W-:Y:S01]  /*2400*/  IADD3.X R99, R97, UR7, RZ, P5, !PT ;  /* 0x0000000761637c10 */ /* 0x000fe2000affe4ff */
[----:B------:R-:W-:Y:S01]  /*2410*/  BSSY B1, `(.L_x_37) ;  /* 0x0000008000017945 */ /* 0x000fe20003800000 */
[----:B------:R-:W-:Y:S01]  /*2420*/  ISETP.GT.AND P3, PT, R21, 0x8, P3 ;  /* 0x000000081500780c */ /* 0x000fe20001f64270 */
[----:B-1----:R-:W-:Y:S01]  /*2430*/  FFMA R101, R29, R5, R28 ;  /* 0x000000051d657223 */ /* 0x002fe2000000001c */
[----:B------:R-:W-:-:S04]  /*2440*/  IADD3 R28, P5, R94, UR24, RZ ;  /* 0x000000185e1c7c10 */ /* 0x000fc8000ffbe0ff */
[----:B------:R1:W-:Y:S01]  /*2450*/  @P2 STG.E desc[UR18][R98.64], R101 ;  /* 0x0000006562002986 */ /* 0x0003e2000c101912 */
[----:B------:R-:W-:-:S06]  /*2460*/  IADD3.X R29, R95, UR22, RZ, P5, !PT ;  /* 0x000000165f1d7c10 */ /* 0x000fcc000affe4ff */
[----:B------:R-:W-:Y:S05]  /*2470*/  @!P3 BRA `(.L_x_38) ;  /* 0x000000000004b947 */ /* 0x000fea0003800000 */
[----:B------:R4:W5:Y:S02]  /*2480*/  LDG.E.LTC128B R23, desc[UR18][R28.64] ;  /* 0x000000121c177981 */ /* 0x000964000c1e1920 */
.L_x_38:
[----:B------:R-:W-:Y:S05]  /*2490*/  BSYNC B1 ;  /* 0x0000000000017941 */ /* 0x000fea0003800000 */
.L_x_37:
[----:B----45:R-:W-:Y:S01]  /*24a0*/  FMUL R29, R23, R6 ;  /* 0x00000006171d7220 */ /* 0x030fe20000400000 */
[----:B------:R-:W-:Y:S01]  /*24b0*/  IADD3 R28, P5, R88, UR23, RZ ;  /* 0x00000017581c7c10 */ /* 0x000fe2000ffbe0ff */
[----:B------:R-:W-:Y:S01]  /*24c0*/  BSSY B1, `(.L_x_39) ;  /* 0x000000b000017945 */ /* 0x000fe20003800000 */
[----:B------:R-:W-:Y:S01]  /*24d0*/  ISETP.GT.AND P1, PT, R21, 0x8, P1 ;  /* 0x000000081500780c */ /* 0x000fe20000f24270 */
[----:B------:R-:W-:Y:S01]  /*24e0*/  FFMA R95, R30, R5, R29 ;  /* 0x000000051e5f7223 */ /* 0x000fe2000000001d */
[----:B------:R-:W-:Y:S02]  /*24f0*/  IADD3.X R29, R89, UR21, RZ, P5, !PT ;  /* 0x00000015591d7c10 */ /* 0x000fe4000affe4ff */
[----:B------:R-:W-:Y:S02]  /*2500*/  IADD3 R88, P6, R92, UR24, RZ ;  /* 0x000000185c587c10 */ /* 0x000fe4000ffde0ff */
[----:B------:R-:W-:Y:S01]  /*2510*/  ISETP.GT.AND P2, PT, R22, 0x10, PT ;  /* 0x000000101600780c */ /* 0x000fe20003f44270 */
[----:B------:R4:W-:Y:S01]  /*2520*/  @P3 STG.E desc[UR18][R28.64], R95 ;  /* 0x0000005f1c003986 */ /* 0x0009e2000c101912 */
[----:B------:R-:W-:-:S02]  /*2530*/  IADD3 R94, P5, R96, UR23, RZ ;  /* 0x00000017605e7c10 */ /* 0x000fc4000ffbe0ff */
[----:B------:R-:W-:-:S03]  /*2540*/  IADD3.X R89, R93, UR22, RZ, P6, !PT ;  /* 0x000000165d597c10 */ /* 0x000fc6000b7fe4ff */
[----:B------:R-:W-:Y:S08]  /*2550*/  @!P1 BRA `(.L_x_40) ;  /* 0x0000000000049947 */ /* 0x000ff00003800000 */
[----:B------:R0:W5:Y:S02]  /*2560*/  LDG.E.LTC128B R23, desc[UR18][R88.64] ;  /* 0x0000001258177981 */ /* 0x000164000c1e1920 */
.L_x_40:
[----:B------:R-:W-:Y:S05]  /*2570*/  BSYNC B1 ;  /* 0x0000000000017941 */ /* 0x000fea0003800000 */
.L_x_39:
[----:B----45:R-:W-:Y:S01]  /*2580*/  FMUL R28, R23, R6 ;  /* 0x00000006171c7220 */ /* 0x030fe20000400000 */
[----:B------:R-:W-:Y:S01]  /*2590*/  IADD3.X R95, R97, UR21, RZ, P5, !PT ;  /* 0x00000015615f7c10 */ /* 0x000fe2000affe4ff */
[----:B------:R-:W-:Y:S01]  /*25a0*/  BSSY B1, `(.L_x_41) ;  /* 0x0000009000017945 */ /* 0x000fe20003800000 */
[----:B------:R-:W-:Y:S01]  /*25b0*/  ISETP.GT.AND P3, PT, R21, RZ, P2 ;  /* 0x000000ff1500720c */ /* 0x000fe20001764270 */
[----:B------:R-:W-:Y:S01]  /*25c0*/  FFMA R31, R31, R5, R28 ;  /* 0x000000051f1f7223 */ /* 0x000fe2000000001c */
[----:B------:R-:W-:Y:S02]  /*25d0*/  IADD3 R28, P6, R24, UR6, RZ ;  /* 0x00000006181c7c10 */ /* 0x000fe4000ffde0ff */
[----:B------:R-:W-:Y:S02]  /*25e0*/  IADD3 R30, P5, R26, UR12, RZ ;  /* 0x0000000c1a1e7c10 */ /* 0x000fe4000ffbe0ff */
[----:B------:R4:W-:Y:S01]  /*25f0*/  @P1 STG.E desc[UR18][R94.64], R31 ;  /* 0x0000001f5e001986 */ /* 0x0009e2000c101912 */
[----:B------:R-:W-:-:S06]  /*2600*/  IADD3.X R29, R25, UR5, RZ, P6, !PT ;  /* 0x00000005191d7c10 */ /* 0x000fcc000b7fe4ff */
[----:B------:R-:W-:Y:S05]  /*2610*/  @!P3 BRA `(.L_x_42) ;  /* 0x000000000004b947 */ /* 0x000fea0003800000 */
[----:B------:R0:W5:Y:S02]  /*2620*/  LDG.E.LTC128B R23, desc[UR18][R28.64] ;  /* 0x000000121c177981 */ /* 0x000164000c1e1920 */
.L_x_42:
[----:B------:R-:W-:Y:S05]  /*2630*/  BSYNC B1 ;  /* 0x0000000000017941 */ /* 0x000fea0003800000 */
.L_x_41:
[----:B------:R-:W-:Y:S01]  /*2640*/  ISETP.GT.AND P1, PT, R22, 0x11, PT ;  /* 0x000000111600780c */ /* 0x000fe20003f24270 */
[----:B0----5:R-:W-:Y:S01]  /*2650*/  FMUL R89, R23, R6 ;  /* 0x0000000617597220 */ /* 0x021fe20000400000 */
[----:B----4-:R-:W-:Y:S01]  /*2660*/  IADD3.X R31, R27, UR7, RZ, P5, !PT ;  /* 0x000000071b1f7c10 */ /* 0x010fe2000affe4ff */
[----:B------:R-:W-:Y:S01]  /*2670*/  BSSY B1, `(.L_x_43) ;  /* 0x0000009000017945 */ /* 0x000fe20003800000 */
[----:B------:R-:W-:Y:S01]  /*2680*/  ISETP.GT.AND P5, PT, R21, RZ, P1 ;  /* 0x000000ff1500720c */ /* 0x000fe20000fa4270 */
[----:B------:R-:W-:Y:S01]  /*2690*/  FFMA R93, R32, R5, R89 ;  /* 0x00000005205d7223 */ /* 0x000fe20000000059 */
[----:B------:R-:W-:-:S04]  /*26a0*/  IADD3 R92, P6, R98, UR12, RZ ;  /* 0x0000000c625c7c10 */ /* 0x000fc8000ffde0ff */
[----:B------:R0:W-:Y:S01]  /*26b0*/  @P3 STG.E desc[UR18][R30.64], R93 ;  /* 0x0000005d1e003986 */ /* 0x0001e2000c101912 */
[----:B------:R-:W-:-:S04]  /*26c0*/  IADD3 R88, P3, R90, UR6, RZ ;  /* 0x000000065a587c10 */ /* 0x000fc8000ff7e0ff */
[----:B------:R-:W-:Y:S02]  /*26d0*/  IADD3.X R89, R91, UR5, RZ, P3, !PT ;  /* 0x000000055b597c10 */ /* 0x000fe40009ffe4ff */
[----:B------:R-:W-:Y:S07]  /*26e0*/  @!P5 BRA `(.L_x_44) ;  /* 0x000000000004d947 */ /* 0x000fee0003800000 */
[----:B------:R4:W5:Y:S02]  /*26f0*/  LDG.E.LTC128B R23, desc[UR18][R88.64] ;  /* 0x0000001258177981 */ /* 0x000964000c1e1920 */
.L_x_44:
[----:B------:R-:W-:Y:S05]  /*2700*/  BSYNC B1 ;  /* 0x0000000000017941 */ /* 0x000fea0003800000 */
.L_x_43:
[----:B-----5:R-:W-:Y:S01]  /*2710*/  FMUL R32, R23, R6 ;  /* 0x0000000617207220 */ /* 0x020fe20000400000 */
[----:B0-----:R-:W-:Y:S01]  /*2720*/  IADD3.X R93, R99, UR7, RZ, P6, !PT ;  /* 0x00000007635d7c10 */ /* 0x001fe2000b7fe4ff */
[----:B------:R-:W-:Y:S01]  /*2730*/  BSSY B1, `(.L_x_45) ;  /* 0x0000008000017945 */ /* 0x000fe20003800000 */
[----:B------:R-:W-:Y:S01]  /*2740*/  ISETP.GT.AND P3, PT, R21, 0x8, P2 ;  /* 0x000000081500780c */ /* 0x000fe20001764270 */
[----:B------:R-:W-:Y:S01]  /*2750*/  FFMA R33, R33, R5, R32 ;  /* 0x0000000521217223 */ /* 0x000fe20000000020 */
[----:B---3--:R-:W-:-:S04]  /*2760*/  IADD3 R24, P2, R24, UR24, RZ ;  /* 0x0000001818187c10 */ /* 0x008fc8000ff5e0ff */
[----:B------:R0:W-:Y:S01]  /*2770*/  @P5 STG.E desc[UR18][R92.64], R33 ;  /* 0x000000215c005986 */ /* 0x0001e2000c101912 */
[----:B------:R-:W-:-:S06]  /*2780*/  IADD3.X R25, R25, UR22, RZ, P2, !PT ;  /* 0x0000001619197c10 */ /* 0x000fcc00097fe4ff */
[----:B------:R-:W-:Y:S05]  /*2790*/  @!P3 BRA `(.L_x_46) ;  /* 0x000000000004b947 */ /* 0x000fea0003800000 */
[----:B------:R3:W5:Y:S02]  /*27a0*/  LDG.E.LTC128B R23, desc[UR18][R24.64] ;  /* 0x0000001218177981 */ /* 0x000764000c1e1920 */
.L_x_46:
[----:B------:R-:W-:Y:S05]  /*27b0*/  BSYNC B1 ;  /* 0x0000000000017941 */ /* 0x000fea0003800000 */
.L_x_45:
[----:B---3-5:R-:W-:Y:S01]  /*27c0*/  FMUL R25, R23, R6 ;  /* 0x0000000617197220 */ /* 0x028fe20000400000 */
[----:B------:R-:W-:Y:S01]  /*27d0*/  IADD3 R24, P5, R26, UR23, RZ ;  /* 0x000000171a187c10 */ /* 0x000fe2000ffbe0ff */
[----:B------:R-:W-:Y:S01]  /*27e0*/  BSSY B1, `(.L_x_47) ;  /* 0x000000b000017945 */ /* 0x000fe20003800000 */
[----:B------:R-:W-:Y:S01]  /*27f0*/  ISETP.GT.AND P1, PT, R21, 0x8, P1 ;  /* 0x000000081500780c */ /* 0x000fe20000f24270 */
[----:B0-----:R-:W-:Y:S01]  /*2800*/  FFMA R33, R34, R5, R25 ;  /* 0x0000000522217223 */ /* 0x001fe20000000019 */
        /* <DEDUP_REMOVED lines=8> */
.L_x_48:
[----:B------:R-:W-:Y:S05]  /*2890*/  BSYNC B1 ;  /* 0x0000000000017941 */ /* 0x000fea0003800000 */
.L_x_47:
[----:B0----5:R-:W-:Y:S01]  /*28a0*/  FMUL R24, R23, R6 ;  /* 0x0000000617187220 */ /* 0x021fe20000400000 */
[----:B------:R-:W-:Y:S01]  /*28b0*/  IADD3.X R33, R99, UR21, RZ, P5, !PT ;  /* 0x0000001563217c10 */ /* 0x000fe2000affe4ff */
[----:B------:R-:W-:Y:S01]  /*28c0*/  BSSY B1, `(.L_x_49) ;  /* 0x0000009000017945 */ /* 0x000fe20003800000 */
[----:B------:R-:W-:Y:S01]  /*28d0*/  ISETP.GT.AND P3, PT, R21, RZ, P2 ;  /* 0x000000ff1500720c */ /* 0x000fe20001764270 */
[----:B------:R-:W-:Y:S01]  /*28e0*/  FFMA R35, R35, R5, R24 ;  /* 0x0000000523237223 */ /* 0x000fe20000000018 */
[----:B------:R-:W-:Y:S02]  /*28f0*/  IADD3 R24, P6, R28, UR6, RZ ;  /* 0x000000061c187c10 */ /* 0x000fe4000ffde0ff */
[----:B---3--:R-:W-:Y:S02]  /*2900*/  IADD3 R26, P5, R30, UR12, RZ ;  /* 0x0000000c1e1a7c10 */ /* 0x008fe4000ffbe0ff */
[----:B------:R0:W-:Y:S01]  /*2910*/  @P1 STG.E desc[UR18][R32.64], R35 ;  /* 0x0000002320001986 */ /* 0x0001e2000c101912 */
[----:B------:R-:W-:-:S06]  /*2920*/  IADD3.X R25, R29, UR5, RZ, P6, !PT ;  /* 0x000000051d197c10 */ /* 0x000fcc000b7fe4ff */
[----:B------:R-:W-:Y:S05]  /*2930*/  @!P3 BRA `(.L_x_50) ;  /* 0x000000000004b947 */ /* 0x000fea0003800000 */
[----:B------:R3:W5:Y:S02]  /*2940*/  LDG.E.LTC128B R23, desc[UR18][R24.64] ;  /* 0x0000001218177981 */ /* 0x000764000c1e1920 */
.L_x_50:
[----:B------:R-:W-:Y:S05]  /*2950*/  BSYNC B1 ;  /* 0x0000000000017941 */ /* 0x000fea0003800000 */
.L_x_49:
[----:B------:R-:W-:Y:S01]  /*2960*/  ISETP.GT.AND P1, PT, R22, 0x19, PT ;  /* 0x000000191600780c */ /* 0x000fe20003f24270 */
[----:B0----5:R-:W-:Y:S01]  /*2970*/  FMUL R33, R23, R6 ;  /* 0x0000000617217220 */ /* 0x021fe20000400000 */
[----:B------:R-:W-:Y:S01]  /*2980*/  IADD3.X R27, R31, UR7, RZ, P5, !PT ;  /* 0x000000071f1b7c10 */ /* 0x000fe2000affe4ff */
        /* <DEDUP_REMOVED lines=9> */
.L_x_52:
[----:B------:R-:W-:Y:S05]  /*2a20*/  BSYNC B1 ;  /* 0x0000000000017941 */ /* 0x000fea0003800000 */
.L_x_51:
[----:B-----5:R-:W-:Y:S01]  /*2a30*/  FMUL R36, R23, R6 ;  /* 0x0000000617247220 */ /* 0x020fe20000400000 */
[----:B0-----:R-:W-:Y:S01]  /*2a40*/  IADD3.X R35, R93, UR7, RZ, P6, !PT ;  /* 0x000000075d237c10 */ /* 0x001fe2000b7fe4ff */
[----:B------:R-:W-:Y:S01]  /*2a50*/  BSSY B1, `(.L_x_53) ;  /* 0x0000008000017945 */ /* 0x000fe20003800000 */
[----:B------:R-:W-:Y:S01]  /*2a60*/  ISETP.GT.AND P3, PT, R21, 0x8, P2 ;  /* 0x000000081500780c */ /* 0x000fe20001764270 */
[----:B------:R-:W-:Y:S01]  /*2a70*/  FFMA R37, R37, R5, R36 ;  /* 0x0000000525257223 */ /* 0x000fe20000000024 */
[----:B------:R-:W-:-:S04]  /*2a80*/  IADD3 R28, P2, R28, UR24, RZ ;  /* 0x000000181c1c7c10 */ /* 0x000fc8000ff5e0ff */
[----:B------:R0:W-:Y:S01]  /*2a90*/  @P5 STG.E desc[UR18][R34.64], R37 ;  /* 0x0000002522005986 */ /* 0x0001e2000c101912 */
[----:B------:R-:W-:-:S06]  /*2aa0*/  IADD3.X R29, R29, UR22, RZ, P2, !PT ;  /* 0x000000161d1d7c10 */ /* 0x000fcc00097fe4ff */
[----:B------:R-:W-:Y:S05]  /*2ab0*/  @!P3 BRA `(.L_x_54) ;  /* 0x000000000004b947 */ /* 0x000fea0003800000 */
[----:B------:R0:W5:Y:S02]  /*2ac0*/  LDG.E.LTC128B R23, desc[UR18][R28.64] ;  /* 0x000000121c177981 */ /* 0x000164000c1e1920 */
.L_x_54:
[----:B------:R-:W-:Y:S05]  /*2ad0*/  BSYNC B1 ;  /* 0x0000000000017941 */ /* 0x000fea0003800000 */
.L_x_53:
[----:B0----5:R-:W-:Y:S01]  /*2ae0*/  FMUL R29, R23, R6 ;  /* 0x00000006171d7220 */ /* 0x021fe20000400000 */
        /* <DEDUP_REMOVED lines=12> */
.L_x_56:
[----:B------:R-:W-:Y:S05]  /*2bb0*/  BSYNC B1 ;  /* 0x0000000000017941 */ /* 0x000fea0003800000 */
.L_x_55:
[----:B0----5:R-:W-:Y:S01]  /*2bc0*/  FMUL R28, R23, R6 ;  /* 0x00000006171c7220 */ /* 0x021fe20000400000 */
        /* <DEDUP_REMOVED lines=10> */
.L_x_58:
[----:B------:R-:W-:Y:S05]  /*2c70*/  BSYNC B1 ;  /* 0x0000000000017941 */ /* 0x000fea0003800000 */
.L_x_57:
        /* <DEDUP_REMOVED lines=12> */
.L_x_60:
[----:B------:R-:W-:Y:S05]  /*2d40*/  BSYNC B1 ;  /* 0x0000000000017941 */ /* 0x000fea0003800000 */
.L_x_59:
        /* <DEDUP_REMOVED lines=10> */
.L_x_62:
[----:B------:R-:W-:Y:S05]  /*2df0*/  BSYNC B1 ;  /* 0x0000000000017941 */ /* 0x000fea0003800000 */
.L_x_61:
        /* <DEDUP_REMOVED lines=13> */
.L_x_64:
[----:B------:R-:W-:Y:S05]  /*2ed0*/  BSYNC B1 ;  /* 0x0000000000017941 */ /* 0x000fea0003800000 */
.L_x_63:
        /* <DEDUP_REMOVED lines=11> */
.L_x_66:
[----:B------:R-:W-:Y:S05]  /*2f90*/  BSYNC B1 ;  /* 0x0000000000017941 */ /* 0x000fea0003800000 */
.L_x_65:
[----:B------:R-:W-:Y:S01]  /*2fa0*/  ISETP.GT.AND P1, PT, R22, 0x29, PT ;  /* 0x000000291600780c */ /* 0x000fe20003f24270 */
[----:B-----5:R-:W-:Y:S01]  /*2fb0*/  FMUL R33, R23, R6 ;  /* 0x0000000617217220 */ /* 0x020fe20000400000 */
        /* <DEDUP_REMOVED lines=10> */
.L_x_68:
[----:B------:R-:W-:Y:S05]  /*3060*/  BSYNC B1 ;  /* 0x0000000000017941 */ /* 0x000fea0003800000 */
.L_x_67:
[----:B0----5:R-:W-:Y:S01]  /*3070*/  FMUL R40, R23, R6 ;  /* 0x0000000617287220 */ /* 0x021fe20000400000 */
[----:B------:R-:W-:Y:S01]  /*3080*/  IADD3.X R35, R39, UR7, RZ, P6, !PT ;  /* 0x0000000727237c10 */ /* 0x000fe2000b7fe4ff */
        /* <DEDUP_REMOVED lines=8> */
.L_x_70:
[----:B------:R-:W-:Y:S05]  /*3110*/  BSYNC B1 ;  /* 0x0000000000017941 */ /* 0x000fea0003800000 */
.L_x_69:
        /* <DEDUP_REMOVED lines=13> */
.L_x_72:
[----:B------:R-:W-:Y:S05]  /*31f0*/  BSYNC B1 ;  /* 0x0000000000017941 */ /* 0x000fea0003800000 */
.L_x_71:
        /* <DEDUP_REMOVED lines=11> */
.L_x_74:
[----:B------:R-:W-:Y:S05]  /*32b0*/  BSYNC B1 ;  /* 0x0000000000017941 */ /* 0x000fea0003800000 */
.L_x_73:
        /* <DEDUP_REMOVED lines=12> */
.L_x_76:
[----:B------:R-:W-:Y:S05]  /*3380*/  BSYNC B1 ;  /* 0x0000000000017941 */ /* 0x000fea0003800000 */
.L_x_75:
[----:B0----5:R-:W-:Y:S01]  /*3390*/  FMUL R40, R23, R6 ;  /* 0x0000000617287220 */ /* 0x021fe20000400000 */
[----:B------:R-:W-:Y:S01]  /*33a0*/  IADD3.X R39, R35, UR7, RZ, P6, !PT ;  /* 0x0000000723277c10 */ /* 0x000fe2000b7fe4ff */
        /* <DEDUP_REMOVED lines=8> */
.L_x_78:
[----:B------:R-:W-:Y:S05]  /*3430*/  BSYNC B1 ;  /* 0x0000000000017941 */ /* 0x000fea0003800000 */
.L_x_77:
[----:B---3-5:R-:W-:Y:S01]  /*3440*/  FMUL R25, R23, R6 ;  /* 0x0000000617197220 */ /* 0x028fe20000400000 */
        /* <DEDUP_REMOVED lines=12> */
.L_x_80:
[----:B------:R-:W-:Y:S05]  /*3510*/  BSYNC B1 ;  /* 0x0000000000017941 */ /* 0x000fea0003800000 */
.L_x_79:
[----:B---3-5:R-:W-:Y:S01]  /*3520*/  FMUL R24, R23, R6 ;  /* 0x0000000617187220 */ /* 0x028fe20000400000 */
[----:B------:R-:W-:Y:S01]  /*3530*/  IADD3.X R41, R35, UR21, RZ, P5, !PT ;  /* 0x0000001523297c10 */ /* 0x000fe2000affe4ff */
[----:B------:R-:W-:Y:S01]  /*3540*/  BSSY B1, `(.L_x_81) ;  /* 0x0000009000017945 */ /* 0x000fe20003800000 */
[----:B------:R-:W-:Y:S01]  /*3550*/  ISETP.GT.AND P3, PT, R21, RZ, P2 ;  /* 0x000000ff1500720c */ /* 0x000fe20001764270 */
[----:B------:R-:W-:Y:S01]  /*3560*/  FFMA R51, R51, R5, R24 ;  /* 0x0000000533337223 */ /* 0x000fe20000000018 */
[----:B------:R-:W-:Y:S02]  /*3570*/  IADD3 R24, P6, R28, UR6, RZ ;  /* 0x000000061c187c10 */ /* 0x000fe4000ffde0ff */
[----:B0-----:R-:W-:Y:S02]  /*3580*/  IADD3 R26, P5, R30, UR12, RZ ;  /* 0x0000000c1e1a7c10 */ /* 0x001fe4000ffbe0ff */
[----:B------:R0:W-:Y:S01]  /*3590*/  @P1 STG.E desc[UR18][R40.64], R51 ;  /* 0x0000003328001986 */ /* 0x0001e2000c101912 */
[----:B------:R-:W-:-:S06]  /*35a0*/  IADD3.X R25, R29, UR5, RZ, P6, !PT ;  /* 0x000000051d197c10 */ /* 0x000fcc000b7fe4ff */
[----:B------:R-:W-:Y:S05]  /*35b0*/  @!P3 BRA `(.L_x_82) ;  /* 0x000000000004b947 */ /* 0x000fea0003800000 */
[----:B------:R3:W5:Y:S02]  /*35c0*/  LDG.E.LTC128B R23, desc[UR18][R24.64] ;  /* 0x0000001218177981 */ /* 0x000764000c1e1920 */
.L_x_82:
[----:B------:R-:W-:Y:S05]  /*35d0*/  BSYNC B1 ;  /* 0x0000000000017941 */ /* 0x000fea0003800000 */
.L_x_81:
        /* <DEDUP_REMOVED lines=12> */
.L_x_84:
[----:B------:R-:W-:Y:S05]  /*36a0*/  BSYNC B1 ;  /* 0x0000000000017941 */ /* 0x000fea0003800000 */
.L_x_83:
        /* <DEDUP_REMOVED lines=10> */
.L_x_86:
[----:B------:R-:W-:Y:S05]  /*3750*/  BSYNC B1 ;  /* 0x0000000000017941 */ /* 0x000fea0003800000 */
.L_x_85:
        /* <DEDUP_REMOVED lines=13> */
.L_x_88:
[----:B------:R-:W-:Y:S05]  /*3830*/  BSYNC B1 ;  /* 0x0000000000017941 */ /* 0x000fea0003800000 */
.L_x_87:
        /* <DEDUP_REMOVED lines=11> */
.L_x_90:
[----:B------:R-:W-:Y:S05]  /*38f0*/  BSYNC B1 ;  /* 0x0000000000017941 */ /* 0x000fea0003800000 */
.L_x_89:
        /* <DEDUP_REMOVED lines=12> */
.L_x_92:
[----:B------:R-:W-:Y:S05]  /*39c0*/  BSYNC B1 ;  /* 0x0000000000017941 */ /* 0x000fea0003800000 */
.L_x_91:
        /* <DEDUP_REMOVED lines=10> */
.L_x_94:
[----:B------:R-:W-:Y:S05]  /*3a70*/  BSYNC B1 ;  /* 0x0000000000017941 */ /* 0x000fea0003800000 */
.L_x_93:
        /* <DEDUP_REMOVED lines=13> */
.L_x_96:
[----:B------:R-:W-:Y:S05]  /*3b50*/  BSYNC B1 ;  /* 0x0000000000017941 */ /* 0x000fea0003800000 */
.L_x_95:
        /* <DEDUP_REMOVED lines=11> */
.L_x_98:
[----:B------:R-:W-:Y:S05]  /*3c10*/  BSYNC B1 ;  /* 0x0000000000017941 */ /* 0x000fea0003800000 */
.L_x_97:
        /* <DEDUP_REMOVED lines=12> */
.L_x_100:
[----:B------:R-:W-:Y:S05]  /*3ce0*/  BSYNC B1 ;  /* 0x0000000000017941 */ /* 0x000fea0003800000 */
.L_x_99:
        /* <DEDUP_REMOVED lines=10> */
.L_x_102:
[----:B------:R-:W-:Y:S05]  /*3d90*/  BSYNC B1 ;  /* 0x0000000000017941 */ /* 0x000fea0003800000 */
.L_x_101:
        /* <DEDUP_REMOVED lines=13> */
.L_x_104:
[----:B------:R-:W-:Y:S05]  /*3e70*/  BSYNC B1 ;  /* 0x0000000000017941 */ /* 0x000fea0003800000 */
.L_x_103:
        /* <DEDUP_REMOVED lines=11> */
.L_x_106:
[----:B------:R-:W-:Y:S05]  /*3f30*/  BSYNC B1 ;  /* 0x0000000000017941 */ /* 0x000fea0003800000 */
.L_x_105:
        /* <DEDUP_REMOVED lines=12> */
.L_x_108:
[----:B------:R-:W-:Y:S05]  /*4000*/  BSYNC B1 ;  /* 0x0000000000017941 */ /* 0x000fea0003800000 */
.L_x_107:
        /* <DEDUP_REMOVED lines=10> */
.L_x_110:
[----:B------:R-:W-:Y:S05]  /*40b0*/  BSYNC B1 ;  /* 0x0000000000017941 */ /* 0x000fea0003800000 */
.L_x_109:
        /* <DEDUP_REMOVED lines=13> */
.L_x_112:
[----:B------:R-:W-:Y:S05]  /*4190*/  BSYNC B1 ;  /* 0x0000000000017941 */ /* 0x000fea0003800000 */
.L_x_111:
        /* <DEDUP_REMOVED lines=11> */
.L_x_114:
[----:B------:R-:W-:Y:S05]  /*4250*/  BSYNC B1 ;  /* 0x0000000000017941 */ /* 0x000fea0003800000 */
.L_x_113:
        /* <DEDUP_REMOVED lines=12> */
.L_x_116:
[----:B------:R-:W-:Y:S05]  /*4320*/  BSYNC B1 ;  /* 0x0000000000017941 */ /* 0x000fea0003800000 */
.L_x_115:
        /* <DEDUP_REMOVED lines=10> */
.L_x_118:
[----:B------:R-:W-:Y:S05]  /*43d0*/  BSYNC B1 ;  /* 0x0000000000017941 */ /* 0x000fea0003800000 */
.L_x_117:
        /* <DEDUP_REMOVED lines=13> */
.L_x_120:
[----:B------:R-:W-:Y:S05]  /*44b0*/  BSYNC B1 ;  /* 0x0000000000017941 */ /* 0x000fea0003800000 */
.L_x_119:
        /* <DEDUP_REMOVED lines=11> */
.L_x_122:
[----:B------:R-:W-:Y:S05]  /*4570*/  BSYNC B1 ;  /* 0x0000000000017941 */ /* 0x000fea0003800000 */
.L_x_121:
        /* <DEDUP_REMOVED lines=12> */
.L_x_124:
[----:B------:R-:W-:Y:S05]  /*4640*/  BSYNC B1 ;  /* 0x0000000000017941 */ /* 0x000fea0003800000 */
.L_x_123:
        /* <DEDUP_REMOVED lines=10> */
.L_x_126:
[----:B------:R-:W-:Y:S05]  /*46f0*/  BSYNC B1 ;  /* 0x0000000000017941 */ /* 0x000fea0003800000 */
.L_x_125:
        /* <DEDUP_REMOVED lines=13> */
.L_x_128:
[----:B------:R-:W-:Y:S05]  /*47d0*/  BSYNC B1 ;  /* 0x0000000000017941 */ /* 0x000fea0003800000 */
.L_x_127:
        /* <DEDUP_REMOVED lines=11> */
.L_x_130:
[----:B------:R-:W-:Y:S05]  /*4890*/  BSYNC B1 ;  /* 0x0000000000017941 */ /* 0x000fea0003800000 */
.L_x_129:
        /* <DEDUP_REMOVED lines=12> */
.L_x_132:
[----:B------:R-:W-:Y:S05]  /*4960*/  BSYNC B1 ;  /* 0x0000000000017941 */ /* 0x000fea0003800000 */
.L_x_131:
        /* <DEDUP_REMOVED lines=10> */
.L_x_134:
[----:B------:R-:W-:Y:S05]  /*4a10*/  BSYNC B1 ;  /* 0x0000000000017941 */ /* 0x000fea0003800000 */
.L_x_133:
        /* <DEDUP_REMOVED lines=13> */
.L_x_136:
[----:B------:R-:W-:Y:S05]  /*4af0*/  BSYNC B1 ;  /* 0x0000000000017941 */ /* 0x000fea0003800000 */
.L_x_135:
        /* <DEDUP_REMOVED lines=11> */
.L_x_138:
[----:B------:R-:W-:Y:S05]  /*4bb0*/  BSYNC B1 ;  /* 0x0000000000017941 */ /* 0x000fea0003800000 */
.L_x_137:
        /* <DEDUP_REMOVED lines=12> */
.L_x_140:
[----:B------:R-:W-:Y:S05]  /*4c80*/  BSYNC B1 ;  /* 0x0000000000017941 */ /* 0x000fea0003800000 */
.L_x_139:
[----:B0----5:R-:W-:Y:S01]  /*4c90*/  FMUL R40, R23, R6 ;  /* 0x0000000617287220 */ /* 0x021fe20000400000 */
[----:B------:R-:W-:Y:S01]  /*4ca0*/  IADD3.X R39, R35, UR7, RZ, P5, !PT ;  /* 0x0000000723277c10 */ /* 0x000fe2000affe4ff */
[----:B------:R-:W-:Y:S01]  /*4cb0*/  BSSY B1, `(.L_x_141) ;  /* 0x000000a000017945 */ /* 0x000fe20003800000 */
[----:B------:R-:W-:Y:S01]  /*4cc0*/  ISETP.GT.AND P2, PT, R21, 0x8, P2 ;  /* 0x000000081500780c */ /* 0x000fe20001744270 */
[----:B------:R-:W-:Y:S01]  /*4cd0*/  FFMA R81, R81, R5, R40 ;  /* 0x0000000551517223 */ /* 0x000fe20000000028 */
[----:B---3--:R-:W-:Y:S01]  /*4ce0*/  IADD3 R24, P5, R24, UR24, RZ ;  /* 0x0000001818187c10 */ /* 0x008fe2000ffbe0ff */
[----:B------:R-:W-:Y:S01]  /*4cf0*/  IMAD.MOV.U32 R43, RZ, RZ, R23 ;  /* 0x000000ffff2b7224 */ /* 0x000fe200078e0017 */
[----:B------:R-:W-:Y:S02]  /*4d00*/  IADD3 R40, P6, R26, UR23, RZ ;  /* 0x000000171a287c10 */ /* 0x000fe4000ffde0ff */
[----:B------:R0:W-:Y:S01]  /*4d10*/  @P3 STG.E desc[UR18][R38.64], R81 ;  /* 0x0000005126003986 */ /* 0x0001e2000c101912 */
[----:B------:R-:W-:-:S06]  /*4d20*/  IADD3.X R25, R25, UR22, RZ, P5, !PT ;  /* 0x0000001619197c10 */ /* 0x000fcc000affe4ff */
[----:B------:R-:W-:Y:S05]  /*4d30*/  @!P2 BRA `(.L_x_142) ;  /* 0x000000000004a947 */ /* 0x000fea0003800000 */
[----:B------:R3:W5:Y:S02]  /*4d40*/  LDG.E.LTC128B R43, desc[UR18][R24.64] ;  /* 0x00000012182b7981 */ /* 0x000764000c1e1920 */
.L_x_142:
[----:B------:R-:W-:Y:S05]  /*4d50*/  BSYNC B1 ;  /* 0x0000000000017941 */ /* 0x000fea0003800000 */
.L_x_141:
[----:B------:R-:W-:Y:S01]  /*4d60*/  ISETP.GT.AND P1, PT, R21, 0x8, P1 ;  /* 0x000000081500780c */ /* 0x000fe20000f24270 */
[----:B-----5:R-:W-:Y:S01]  /*4d70*/  FMUL R23, R43, R6 ;  /* 0x000000062b177220 */ /* 0x020fe20000400000 */
[----:B------:R-:W-:Y:S01]  /*4d80*/  IADD3.X R41, R27, UR21, RZ, P6, !PT ;  /* 0x000000151b297c10 */ /* 0x000fe2000b7fe4ff */
[----:B------:R-:W-:Y:S01]  /*4d90*/  BSSY B1, `(.L_x_143) ;  /* 0x000000a000017945 */ /* 0x000fe20003800000 */
[----:B------:R-:W-:Y:S01]  /*4da0*/  ISETP.GT.AND P5, PT, R22, 0x78, PT ;  /* 0x000000781600780c */ /* 0x000fe20003fa4270 */
[----:B---3--:R-:W-:Y:S01]  /*4db0*/  FFMA R25, R82, R5, R23 ;  /* 0x0000000552197223 */ /* 0x008fe20000000017 */
[----:B------:R-:W-:Y:S02]  /*4dc0*/  ISETP.GT.AND P3, PT, R22, 0x79, PT ;  /* 0x000000791600780c */ /* 0x000fe40003f64270 */
[----:B------:R-:W-:Y:S02]  /*4dd0*/  IADD3 R24, P6, R34, UR23, RZ ;  /* 0x0000001722187c10 */ /* 0x000fe4000ffde0ff */
[----:B------:R3:W-:Y:S01]  /*4de0*/  @P2 STG.E desc[UR18][R40.64], R25 ;  /* 0x0000001928002986 */ /* 0x0007e2000c101912 */
[----:B------:R-:W-:-:S04]  /*4df0*/  IADD3 R22, P2, R32, UR24, RZ ;  /* 0x0000001820167c10 */ /* 0x000fc8000ff5e0ff */
[----:B------:R-:W-:Y:S01]  /*4e00*/  IADD3.X R23, R33, UR22, RZ, P2, !PT ;  /* 0x0000001621177c10 */ /* 0x000fe200097fe4ff */
[----:B------:R-:W-:Y:S08]  /*4e10*/  @!P1 BRA `(.L_x_144) ;  /* 0x0000000000049947 */ /* 0x000ff00003800000 */
[----:B------:R0:W5:Y:S02]  /*4e20*/  LDG.E.LTC128B R43, desc[UR18][R22.64] ;  /* 0x00000012162b7981 */ /* 0x000164000c1e1920 */
.L_x_144:
[----:B------:R-:W-:Y:S05]  /*4e30*/  BSYNC B1 ;  /* 0x0000000000017941 */ /* 0x000fea0003800000 */
.L_x_143:
[----:B0----5:R-:W-:Y:S01]  /*4e40*/  FMUL R22, R43, R6 ;  /* 0x000000062b167220 */ /* 0x021fe20000400000 */
[----:B---3--:R-:W-:Y:S01]  /*4e50*/  IADD3.X R25, R35, UR21, RZ, P6, !PT ;  /* 0x0000001523197c10 */ /* 0x008fe2000b7fe4ff */
[----:B------:R-:W-:Y:S01]  /*4e60*/  BSSY B1, `(.L_x_145) ;  /* 0x0000009000017945 */ /* 0x000fe20003800000 */
[----:B------:R-:W-:Y:S01]  /*4e70*/  ISETP.GT.AND P2, PT, R21, RZ, P5 ;  /* 0x000000ff1500720c */ /* 0x000fe20002f44270 */
[----:B------:R-:W-:Y:S01]  /*4e80*/  FFMA R83, R83, R5, R22 ;  /* 0x0000000553537223 */ /* 0x000fe20000000016 */
[----:B------:R-:W-:-:S04]  /*4e90*/  IADD3 R26, P6, R30, UR12, RZ ;  /* 0x0000000c1e1a7c10 */ /* 0x000fc8000ffde0ff */
[----:B------:R0:W-:Y:S07]  /*4ea0*/  @P1 STG.E desc[UR18][R24.64], R83 ;  /* 0x0000005318001986 */ /* 0x0001ee000c101912 */
[----:B------:R-:W-:Y:S05]  /*4eb0*/  @!P2 BRA `(.L_x_146) ;  /* 0x00000000000ca947 */ /* 0x000fea0003800000 */
[----:B------:R-:W-:-:S04]  /*4ec0*/  IADD3 R22, P1, R28, UR6, RZ ;  /* 0x000000061c167c10 */ /* 0x000fc8000ff3e0ff */
[----:B------:R-:W-:-:S05]  /*4ed0*/  IADD3.X R23, R29, UR5, RZ, P1, !PT ;  /* 0x000000051d177c10 */ /* 0x000fca0008ffe4ff */
[----:B------:R3:W5:Y:S04]  /*4ee0*/  LDG.E.LTC128B R43, desc[UR18][R22.64] ;  /* 0x00000012162b7981 */ /* 0x000768000c1e1920 */
.L_x_146:
[----:B------:R-:W-:Y:S05]  /*4ef0*/  BSYNC B1 ;  /* 0x0000000000017941 */ /* 0x000fea0003800000 */
.L_x_145:
[----:B---3-5:R-:W-:Y:S01]  /*4f00*/  FMUL R23, R43, R6 ;  /* 0x000000062b177220 */ /* 0x028fe20000400000 */
[----:B------:R-:W-:Y:S01]  /*4f10*/  IADD3.X R27, R31, UR7, RZ, P6, !PT ;  /* 0x000000071f1b7c10 */ /* 0x000fe2000b7fe4ff */
[----:B------:R-:W-:Y:S01]  /*4f20*/  BSSY B1, `(.L_x_147) ;  /* 0x0000009000017945 */ /* 0x000fe20003800000 */
[----:B------:R-:W-:Y:S01]  /*4f30*/  ISETP.GT.AND P1, PT, R21, RZ, P3 ;  /* 0x000000ff1500720c */ /* 0x000fe20001f24270 */
[----:B------:R-:W-:Y:S01]  /*4f40*/  FFMA R23, R84, R5, R23 ;  /* 0x0000000554177223 */ /* 0x000fe20000000017 */
[----:B0-----:R-:W-:-:S04]  /*4f50*/  IADD3 R24, P6, R38, UR12, RZ ;  /* 0x0000000c26187c10 */ /* 0x001fc8000ffde0ff */
[----:B------:R0:W-:Y:S07]  /*4f60*/  @P2 STG.E desc[UR18][R26.64], R23 ;  /* 0x000000171a002986 */ /* 0x0001ee000c101912 */
[----:B------:R-:W-:Y:S05]  /*4f70*/  @!P1 BRA `(.L_x_148) ;  /* 0x00000000000c9947 */ /* 0x000fea0003800000 */
[----:B------:R-:W-:-:S04]  /*4f80*/  IADD3 R22, P2, R36, UR6, RZ ;  /* 0x0000000624167c10 */ /* 0x000fc8000ff5e0ff */
[----:B0-----:R-:W-:-:S05]  /*4f90*/  IADD3.X R23, R37, UR5, RZ, P2, !PT ;  /* 0x0000000525177c10 */ /* 0x001fca00097fe4ff */
[----:B------:R3:W5:Y:S04]  /*4fa0*/  LDG.E.LTC128B R43, desc[UR18][R22.64] ;  /* 0x00000012162b7981 */ /* 0x000768000c1e1920 */
.L_x_148:
[----:B------:R-:W-:Y:S05]  /*4fb0*/  BSYNC B1 ;  /* 0x0000000000017941 */ /* 0x000fea0003800000 */
.L_x_147:
[----:B---3-5:R-:W-:Y:S01]  /*4fc0*/  FMUL R22, R43, R6 ;  /* 0x000000062b167220 */ /* 0x028fe20000400000 */
[----:B------:R-:W-:Y:S01]  /*4fd0*/  IADD3.X R25, R39, UR7, RZ, P6, !PT ;  /* 0x0000000727197c10 */ /* 0x000fe2000b7fe4ff */
[----:B------:R-:W-:Y:S01]  /*4fe0*/  BSSY B1, `(.L_x_149) ;  /* 0x0000009000017945 */ /* 0x000fe20003800000 */
[----:B------:R-:W-:Y:S01]  /*4ff0*/  ISETP.GT.AND P5, PT, R21, 0x8, P5 ;  /* 0x000000081500780c */ /* 0x000fe20002fa4270 */
[----:B------:R-:W-:Y:S01]  /*5000*/  FFMA R85, R85, R5, R22 ;  /* 0x0000000555557223 */ /* 0x000fe20000000016 */
[----:B------:R-:W-:Y:S02]  /*5010*/  IADD3 R22, P2, R28, UR24, RZ ;  /* 0x000000181c167c10 */ /* 0x000fe4000ff5e0ff */
[----:B0-----:R-:W-:Y:S02]  /*5020*/  IADD3 R26, P6, R30, UR23, RZ ;  /* 0x000000171e1a7c10 */ /* 0x001fe4000ffde0ff */
[----:B------:R0:W-:Y:S01]  /*5030*/  @P1 STG.E desc[UR18][R24.64], R85 ;  /* 0x0000005518001986 */ /* 0x0001e2000c101912 */
[----:B------:R-:W-:-:S06]  /*5040*/  IADD3.X R23, R29, UR22, RZ, P2, !PT ;  /* 0x000000161d177c10 */ /* 0x000fcc00097fe4ff */
[----:B------:R-:W-:Y:S05]  /*5050*/  @!P5 BRA `(.L_x_150) ;  /* 0x000000000004d947 */ /* 0x000fea0003800000 */
[----:B------:R3:W5:Y:S02]  /*5060*/  LDG.E.LTC128B R43, desc[UR18][R22.64] ;  /* 0x00000012162b7981 */ /* 0x000764000c1e1920 */
.L_x_150:
[----:B------:R-:W-:Y:S05]  /*5070*/  BSYNC B1 ;  /* 0x0000000000017941 */ /* 0x000fea0003800000 */
.L_x_149:
[----:B---3-5:R-:W-:Y:S01]  /*5080*/  FMUL R23, R43, R6 ;  /* 0x000000062b177220 */ /* 0x028fe20000400000 */
[----:B------:R-:W-:Y:S01]  /*5090*/  IADD3.X R27, R31, UR21, RZ, P6, !PT ;  /* 0x000000151f1b7c10 */ /* 0x000fe2000b7fe4ff */
[----:B------:R-:W-:Y:S01]  /*50a0*/  BSSY B1, `(.L_x_151) ;  /* 0x0000008000017945 */ /* 0x000fe20003800000 */
[----:B------:R-:W-:Y:S01]  /*50b0*/  ISETP.GT.AND P3, PT, R21, 0x8, P3 ;  /* 0x000000081500780c */ /* 0x000fe20001f64270 */
[----:B0-----:R-:W-:Y:S01]  /*50c0*/  FFMA R25, R86, R5, R23 ;  /* 0x0000000556197223 */ /* 0x001fe20000000017 */
[----:B------:R-:W-:-:S04]  /*50d0*/  IADD3 R22, P1, R36, UR24, RZ ;  /* 0x0000001824167c10 */ /* 0x000fc8000ff3e0ff */
[----:B------:R0:W-:Y:S01]  /*50e0*/  @P5 STG.E desc[UR18][R26.64], R25 ;  /* 0x000000191a005986 */ /* 0x0001e2000c101912 */
[----:B------:R-:W-:-:S06]  /*50f0*/  IADD3.X R23, R37, UR22, RZ, P1, !PT ;  /* 0x0000001625177c10 */ /* 0x000fcc0008ffe4ff */
[----:B------:R-:W-:Y:S05]  /*5100*/  @!P3 BRA `(.L_x_152) ;  /* 0x000000000004b947 */ /* 0x000fea0003800000 */
[----:B------:R3:W5:Y:S02]  /*5110*/  LDG.E.LTC128B R43, desc[UR18][R22.64] ;  /* 0x00000012162b7981 */ /* 0x000764000c1e1920 */
.L_x_152:
[----:B------:R-:W-:Y:S05]  /*5120*/  BSYNC B1 ;  /* 0x0000000000017941 */ /* 0x000fea0003800000 */
.L_x_151:
[----:B------:R-:W-:Y:S05]  /*5130*/  @!P3 BRA `(.L_x_153) ;  /* 0x000000140084b947 */ /* 0x000fea0003800000 */
[----:B---3--:R-:W-:Y:S01]  /*5140*/  IADD3 R22, P1, R38, UR23, RZ ;  /* 0x0000001726167c10 */ /* 0x008fe2000ff3e0ff */
[----:B-----5:R-:W-:-:S03]  /*5150*/  FMUL R24, R43, R6 ;  /* 0x000000062b187220 */ /* 0x020fc60000400000 */
[----:B------:R-:W-:Y:S01]  /*5160*/  IADD3.X R23, R39, UR21, RZ, P1, !PT ;  /* 0x0000001527177c10 */ /* 0x000fe20008ffe4ff */
[----:B------:R-:W-:-:S05]  /*5170*/  FFMA R87, R87, R5, R24 ;  /* 0x0000000557577223 */ /* 0x000fca0000000018 */
[----:B------:R3:W-:Y:S01]  /*5180*/  STG.E desc[UR18][R22.64], R87 ;  /* 0x0000005716007986 */ /* 0x0007e2000c101912 */
[----:B------:R-:W-:Y:S05]  /*5190*/  BRA `(.L_x_153) ;  /* 0x00000014006c7947 */ /* 0x000fea0003800000 */
.L_x_26:
[----:B------:R-:W-:Y:S01]  /*51a0*/  ISETP.GT.AND P3, PT, R22, 0x1, PT ;  /* 0x000000011600780c */ /* 0x000fe20003f64270 */
[----:B------:R-:W-:Y:S01]  /*51b0*/  ULDC.64 UR8, c[0x0][0x6c0] ;  /* 0x0001b00000087ab9 */ /* 0x000fe20000000a00 */
[----:B------:R-:W-:Y:S01]  /*51c0*/  ISETP.GT.AND P2, PT, R21, 0x8, P2 ;  /* 0x000000081500780c */ /* 0x000fe20001744270 */
[-C--:B--2---:R-:W-:Y:S01]  /*51d0*/  FMUL R23, R24, R5.reuse ;  /* 0x0000000518177220 */ /* 0x084fe20000400000 */
[----:B------:R-:W-:Y:S01]  /*51e0*/  LEA R88, P6, R96, UR8, 0x2 ;  /* 0x0000000860587c11 */ /* 0x000fe2000f8c10ff */
[-C--:B------:R-:W-:Y:S01]  /*51f0*/  FMUL R93, R25, R5.reuse ;  /* 0x00000005195d7220 */ /* 0x080fe20000400000 */
[----:B------:R-:W-:Y:S01]  /*5200*/  ISETP.GT.AND P5, PT, R21, RZ, P3 ;  /* 0x000000ff1500720c */ /* 0x000fe20001fa4270 */
[-C--:B------:R-:W-:Y:S01]  /*5210*/  FMUL R95, R26, R5.reuse ;  /* 0x000000051a5f7220 */ /* 0x080fe20000400000 */
[----:B------:R-:W-:Y:S01]  /*5220*/  LEA.HI.X R89, R96, UR9, R111, 0x2, P6 ;  /* 0x0000000960597c11 */ /* 0x000fe2000b0f146f */
[-C--:B------:R-:W-:Y:S01]  /*5230*/  FMUL R97, R27, R5.reuse ;  /* 0x000000051b617220 */ /* 0x080fe20000400000 */
[C---:B------:R-:W-:Y:S01]  /*5240*/  LEA R90, P6, R112.reuse, R88, 0x2 ;  /* 0x00000058705a7211 */ /* 0x040fe200078c10ff */
[----:B------:R-:W-:Y:S01]  /*5250*/  FMUL R33, R33, R5 ;  /* 0x0000000521217220 */ /* 0x000fe20000400000 */
[----:B------:R-:W-:Y:S01]  /*5260*/  ISETP.GT.AND P3, PT, R21, 0x8, P3 ;  /* 0x000000081500780c */ /* 0x000fe20001f64270 */
[----:B------:R0:W-:Y:S01]  /*5270*/  @P1 STG.E desc[UR18][R88.64], R23 ;  /* 0x0000001758001986 */ /* 0x0001e2000c101912 */
[----:B------:R-:W-:Y:S01]  /*5280*/  LEA.HI.X R91, R112, R89, R113, 0x2, P6 ;  /* 0x00000059705b7211 */ /* 0x000fe200030f1471 */
[-C--:B------:R-:W-:Y:S01]  /*5290*/  FMUL R35, R35, R5.reuse ;  /* 0x0000000523237220 */ /* 0x080fe20000400000 */
[----:B------:R-:W-:Y:S01]  /*52a0*/  ISETP.GT.AND P1, PT, R22, 0x8, PT ;  /* 0x000000081600780c */ /* 0x000fe20003f24270 */
[-C--:B------:R-:W-:Y:S01]  /*52b0*/  FMUL R37, R37, R5.reuse ;  /* 0x0000000525257220 */ /* 0x080fe20000400000 */
[----:B------:R-:W-:Y:S01]  /*52c0*/  IADD3 R24, P6, R88, UR12, RZ ;  /* 0x0000000c58187c10 */ /* 0x000fe2000ffde0ff */
[----:B------:R1:W-:Y:S01]  /*52d0*/  @P5 STG.E desc[UR18][R90.64], R93 ;  /* 0x0000005d5a005986 */ /* 0x0003e2000c101912 */
[----:B------:R-:W-:Y:S01]  /*52e0*/  ISETP.GT.AND P5, PT, R21, RZ, P1 ;  /* 0x000000ff1500720c */ /* 0x000fe20000fa4270 */
[-C--:B------:R-:W-:Y:S01]  /*52f0*/  FMUL R39, R39, R5.reuse ;  /* 0x0000000527277220 */ /* 0x080fe20000400000 */
[----:B------:R-:W-:Y:S01]  /*5300*/  IADD3.X R25, R89, UR7, RZ, P6, !PT ;  /* 0x0000000759197c10 */ /* 0x000fe2000b7fe4ff */
[----:B------:R2:W-:Y:S01]  /*5310*/  @P2 STG.E desc[UR18][R88.64+0x20], R95 ;  /* 0x0000205f58002986 */ /* 0x0005e2000c101912 */
[----:B------:R-:W-:Y:S01]  /*5320*/  ISETP.GT.AND P2, PT, R22, 0x9, PT ;  /* 0x000000091600780c */ /* 0x000fe20003f44270 */
[-C--:B0-----:R-:W-:Y:S01]  /*5330*/  FMUL R23, R28, R5.reuse ;  /* 0x000000051c177220 */ /* 0x081fe20000400000 */
[----:B------:R-:W-:Y:S01]  /*5340*/  IADD3 R26, P6, R90, UR12, RZ ;  /* 0x0000000c5a1a7c10 */ /* 0x000fe2000ffde0ff */
[----:B------:R0:W-:Y:S01]  /*5350*/  @P3 STG.E desc[UR18][R90.64+0x20], R97 ;  /* 0x000020615a003986 */ /* 0x0001e2000c101912 */
[----:B------:R-:W-:Y:S01]  /*5360*/  ISETP.GT.AND P3, PT, R21, RZ, P2 ;  /* 0x000000ff1500720c */ /* 0x000fe20001764270 */
[-C--:B------:R-:W-:Y:S01]  /*5370*/  FMUL R41, R41, R5.reuse ;  /* 0x0000000529297220 */ /* 0x080fe20000400000 */
[----:B------:R-:W-:Y:S01]  /*5380*/  ISETP.GT.AND P1, PT, R21, 0x8, P1 ;  /* 0x000000081500780c */ /* 0x000fe20000f24270 */
[-C--:B-1----:R-:W-:Y:S01]  /*5390*/  FMUL R93, R29, R5.reuse ;  /* 0x000000051d5d7220 */ /* 0x082fe20000400000 */
[----:B------:R-:W-:Y:S01]  /*53a0*/  IADD3.X R27, R91, UR7, RZ, P6, !PT ;  /* 0x000000075b1b7c10 */ /* 0x000fe2000b7fe4ff */
[----:B------:R1:W-:Y:S01]  /*53b0*/  @P5 STG.E desc[UR18][R24.64], R23 ;  /* 0x0000001718005986 */ /* 0x0003e2000c101912 */
[----:B------:R-:W-:Y:S01]  /*53c0*/  IADD3 R28, P5, R88, UR23, RZ ;  /* 0x00000017581c7c10 */ /* 0x000fe2000ffbe0ff */
[-C--:B--2---:R-:W-:Y:S01]  /*53d0*/  FMUL R95, R30, R5.reuse ;  /* 0x000000051e5f7220 */ /* 0x084fe20000400000 */
[----:B------:R-:W-:Y:S01]  /*53e0*/  ISETP.GT.AND P2, PT, R21, 0x8, P2 ;  /* 0x000000081500780c */ /* 0x000fe20001744270 */
[-C--:B------:R-:W-:Y:S01]  /*53f0*/  FMUL R43, R43, R5.reuse ;  /* 0x000000052b2b7220 */ /* 0x080fe20000400000 */
[----:B------:R-:W-:Y:S01]  /*5400*/  IADD3.X R29, R89, UR21, RZ, P5, !PT ;  /* 0x00000015591d7c10 */ /* 0x000fe2000affe4ff */
[-C--:B0-----:R-:W-:Y:S01]  /*5410*/  FMUL R97, R31, R5.reuse ;  /* 0x000000051f617220 */ /* 0x081fe20000400000 */
[----:B------:R-:W-:Y:S01]  /*5420*/  IADD3 R88, P5, R90, UR23, RZ ;  /* 0x000000175a587c10 */ /* 0x000fe2000ffbe0ff */
[----:B------:R-:W-:Y:S01]  /*5430*/  @P3 STG.E desc[UR18][R26.64], R93 ;  /* 0x0000005d1a003986 */ /* 0x000fe2000c101912 */
[----:B------:R-:W-:Y:S01]  /*5440*/  ISETP.GT.AND P3, PT, R22, 0x10, PT ;  /* 0x000000101600780c */ /* 0x000fe20003f64270 */
[-C--:B------:R-:W-:Y:S01]  /*5450*/  FMUL R45, R45, R5.reuse ;  /* 0x000000052d2d7220 */ /* 0x080fe20000400000 */
[----:B------:R-:W-:Y:S01]  /*5460*/  IADD3.X R89, R91, UR21, RZ, P5, !PT ;  /* 0x000000155b597c10 */ /* 0x000fe2000affe4ff */
[----:B------:R-:W-:Y:S01]  /*5470*/  @P1 STG.E desc[UR18][R28.64], R95 ;  /* 0x0000005f1c001986 */ /* 0x000fe2000c101912 */
[----:B------:R-:W-:Y:S01]  /*5480*/  ISETP.GT.AND P5, PT, R21, RZ, P3 ;  /* 0x000000ff1500720c */ /* 0x000fe20001fa4270 */
[-C--:B-1----:R-:W-:Y:S01]  /*5490*/  FMUL R23, R32, R5.reuse ;  /* 0x0000000520177220 */ /* 0x082fe20000400000 */
[----:B------:R-:W-:Y:S01]  /*54a0*/  ISETP.GT.AND P1, PT, R22, 0x11, PT ;  /* 0x000000111600780c */ /* 0x000fe20003f24270 */
[----:B------:R0:W-:Y:S01]  /*54b0*/  @P2 STG.E desc[UR18][R88.64], R97 ;  /* 0x0000006158002986 */ /* 0x0001e2000c101912 */
[----:B------:R-:W-:Y:S01]  /*54c0*/  IADD3 R30, P6, R24, UR12, RZ ;  /* 0x0000000c181e7c10 */ /* 0x000fe2000ffde0ff */
[-C--:B------:R-:W-:Y:S01]  /*54d0*/  FMUL R47, R47, R5.reuse ;  /* 0x000000052f2f7220 */ /* 0x080fe20000400000 */
[----:B------:R-:W-:Y:S01]  /*54e0*/  ISETP.GT.AND P2, PT, R21, RZ, P1 ;  /* 0x000000ff1500720c */ /* 0x000fe20000f44270 */
[-C--:B------:R-:W-:Y:S01]  /*54f0*/  FMUL R49, R49, R5.reuse ;  /* 0x0000000531317220 */ /* 0x080fe20000400000 */
[----:B------:R-:W-:Y:S01]  /*5500*/  IADD3.X R31, R25, UR7, RZ, P6, !PT ;  /* 0x00000007191f7c10 */ /* 0x000fe2000b7fe4ff */
[-C--:B------:R-:W-:Y:S01]  /*5510*/  FMUL R51, R51, R5.reuse ;  /* 0x0000000533337220 */ /* 0x080fe20000400000 */
[----:B------:R-:W-:Y:S01]  /*5520*/  IADD3 R90, P6, R26, UR12, RZ ;  /* 0x0000000c1a5a7c10 */ /* 0x000fe2000ffde0ff */
[-C--:B------:R-:W-:Y:S01]  /*5530*/  FMUL R53, R53, R5.reuse ;  /* 0x0000000535357220 */ /* 0x080fe20000400000 */
[----:B------:R-:W-:Y:S01]  /*5540*/  ISETP.GT.AND P3, PT, R21, 0x8, P3 ;  /* 0x000000081500780c */ /* 0x000fe20001f64270 */
[----:B------:R1:W-:Y:S01]  /*5550*/  @P5 STG.E desc[UR18][R30.64], R23 ;  /* 0x000000171e005986 */ /* 0x0003e2000c101912 */
[----:B------:R-:W-:Y:S01]  /*5560*/  IADD3.X R91, R27, UR7, RZ, P6, !PT ;  /* 0x000000071b5b7c10 */ /* 0x000fe2000b7fe4ff */
[-C--:B0-----:R-:W-:Y:S01]  /*5570*/  FMUL R89, R34, R5.reuse ;  /* 0x0000000522597220 */ /* 0x081fe20000400000 */
[----:B------:R-:W-:Y:S01]  /*5580*/  IADD3 R24, P5, R24, UR23, RZ ;  /* 0x0000001718187c10 */ /* 0x000fe2000ffbe0ff */
[-C--:B------:R-:W-:Y:S01]  /*5590*/  FMUL R55, R55, R5.reuse ;  /* 0x0000000537377220 */ /* 0x080fe20000400000 */
[----:B------:R-:W-:Y:S01]  /*55a0*/  ISETP.GT.AND P1, PT, R21, 0x8, P1 ;  /* 0x000000081500780c */ /* 0x000fe20000f24270 */
[----:B------:R-:W-:Y:S01]  /*55b0*/  @P2 STG.E desc[UR18][R90.64], R33 ;  /* 0x000000215a002986 */ /* 0x000fe2000c101912 */
[----:B------:R-:W-:Y:S01]  /*55c0*/  IADD3.X R25, R25, UR21, RZ, P5, !PT ;  /* 0x0000001519197c10 */ /* 0x000fe2000affe4ff */
[-C--:B------:R-:W-:Y:S01]  /*55d0*/  FMUL R57, R57, R5.reuse ;  /* 0x0000000539397220 */ /* 0x080fe20000400000 */
[----:B------:R-:W-:Y:S01]  /*55e0*/  IADD3 R26, P5, R26, UR23, RZ ;  /* 0x000000171a1a7c10 */ /* 0x000fe2000ffbe0ff */
[-C--:B------:R-:W-:Y:S01]  /*55f0*/  FMUL R59, R59, R5.reuse ;  /* 0x000000053b3b7220 */ /* 0x080fe20000400000 */
[----:B------:R-:W-:Y:S01]  /*5600*/  ISETP.GT.AND P2, PT, R22, 0x18, PT ;  /* 0x000000181600780c */ /* 0x000fe20003f44270 */
[----:B------:R0:W-:Y:S01]  /*5610*/  @P3 STG.E desc[UR18][R24.64], R89 ;  /* 0x0000005918003986 */ /* 0x0001e2000c101912 */
[----:B------:R-:W-:Y:S01]  /*5620*/  IADD3.X R27, R27, UR21, RZ, P5, !PT ;  /* 0x000000151b1b7c10 */ /* 0x000fe2000affe4ff */
[-C--:B-1----:R-:W-:Y:S01]  /*5630*/  FMUL R23, R36, R5.reuse ;  /* 0x0000000524177220 */ /* 0x082fe20000400000 */
[----:B------:R-:W-:Y:S01]  /*5640*/  ISETP.GT.AND P5, PT, R21, RZ, P2 ;  /* 0x000000ff1500720c */ /* 0x000fe200017a4270 */
[-C--:B------:R-:W-:Y:S01]  /*5650*/  FMUL R61, R61, R5.reuse ;  /* 0x000000053d3d7220 */ /* 0x080fe20000400000 */
[----:B------:R-:W-:Y:S01]  /*5660*/  ISETP.GT.AND P3, PT, R22, 0x19, PT ;  /* 0x000000191600780c */ /* 0x000fe20003f64270 */
[----:B------:R1:W-:Y:S01]  /*5670*/  @P1 STG.E desc[UR18][R26.64], R35 ;  /* 0x000000231a001986 */ /* 0x0003e2000c101912 */
[----:B------:R-:W-:Y:S01]  /*5680*/  IADD3 R28, P6, R30, UR12, RZ ;  /* 0x0000000c1e1c7c10 */ /* 0x000fe2000ffde0ff */
[-C--:B------:R-:W-:Y:S01]  /*5690*/  FMUL R63, R63, R5.reuse ;  /* 0x000000053f3f7220 */ /* 0x080fe20000400000 */
[----:B------:R-:W-:Y:S01]  /*56a0*/  ISETP.GT.AND P1, PT, R21, RZ, P3 ;  /* 0x000000ff1500720c */ /* 0x000fe20001f24270 */
[-C--:B------:R-:W-:Y:S01]  /*56b0*/  FMUL R65, R65, R5.reuse ;  /* 0x0000000541417220 */ /* 0x080fe20000400000 */
[----:B------:R-:W-:Y:S01]  /*56c0*/  IADD3.X R29, R31, UR7, RZ, P6, !PT ;  /* 0x000000071f1d7c10 */ /* 0x000fe2000b7fe4ff */
[-C--:B0-----:R-:W-:Y:S01]  /*56d0*/  FMUL R89, R38, R5.reuse ;  /* 0x0000000526597220 */ /* 0x081fe20000400000 */
[----:B------:R-:W-:Y:S01]  /*56e0*/  IADD3 R32, P6, R90, UR12, RZ ;  /* 0x0000000c5a207c10 */ /* 0x000fe2000ffde0ff */
[-C--:B------:R-:W-:Y:S01]  /*56f0*/  FMUL R67, R67, R5.reuse ;  /* 0x0000000543437220 */ /* 0x080fe20000400000 */
[----:B------:R-:W-:Y:S01]  /*5700*/  ISETP.GT.AND P2, PT, R21, 0x8, P2 ;  /* 0x000000081500780c */ /* 0x000fe20001744270 */
[----:B------:R0:W-:Y:S01]  /*5710*/  @P5 STG.E desc[UR18][R28.64], R23 ;  /* 0x000000171c005986 */ /* 0x0001e2000c101912 */
[----:B------:R-:W-:Y:S01]  /*5720*/  IADD3.X R33, R91, UR7, RZ, P6, !PT ;  /* 0x000000075b217c10 */ /* 0x000fe2000b7fe4ff */
[-C--:B------:R-:W-:Y:S01]  /*5730*/  FMUL R69, R69, R5.reuse ;  /* 0x0000000545457220 */ /* 0x080fe20000400000 */
[----:B------:R-:W-:Y:S01]  /*5740*/  IADD3 R24, P5, R30, UR23, RZ ;  /* 0x000000171e187c10 */ /* 0x000fe2000ffbe0ff */
[-C--:B------:R-:W-:Y:S01]  /*5750*/  FMUL R71, R71, R5.reuse ;  /* 0x0000000547477220 */ /* 0x080fe20000400000 */
[----:B------:R-:W-:Y:S01]  /*5760*/  ISETP.GT.AND P3, PT, R21, 0x8, P3 ;  /* 0x000000081500780c */ /* 0x000fe20001f64270 */
[----:B------:R2:W-:Y:S01]  /*5770*/  @P1 STG.E desc[UR18][R32.64], R37 ;  /* 0x0000002520001986 */ /* 0x0005e2000c101912 */
[----:B------:R-:W-:Y:S01]  /*5780*/  IADD3.X R25, R31, UR21, RZ, P5, !PT ;  /* 0x000000151f197c10 */ /* 0x000fe2000affe4ff */
[-C--:B------:R-:W-:Y:S01]  /*5790*/  FMUL R73, R73, R5.reuse ;  /* 0x0000000549497220 */ /* 0x080fe20000400000 */
[----:B-1----:R-:W-:Y:S01]  /*57a0*/  IADD3 R26, P5, R90, UR23, RZ ;  /* 0x000000175a1a7c10 */ /* 0x002fe2000ffbe0ff */
[-C--:B------:R-:W-:Y:S01]  /*57b0*/  FMUL R75, R75, R5.reuse ;  /* 0x000000054b4b7220 */ /* 0x080fe20000400000 */
[----:B------:R-:W-:Y:S01]  /*57c0*/  ISETP.GT.AND P1, PT, R22, 0x20, PT ;  /* 0x000000201600780c */ /* 0x000fe20003f24270 */
[----:B------:R1:W-:Y:S01]  /*57d0*/  @P2 STG.E desc[UR18][R24.64], R89 ;  /* 0x0000005918002986 */ /* 0x0003e2000c101912 */
[----:B------:R-:W-:Y:S01]  /*57e0*/  IADD3.X R27, R91, UR21, RZ, P5, !PT ;  /* 0x000000155b1b7c10 */ /* 0x000fe2000affe4ff */
[-C--:B0-----:R-:W-:Y:S01]  /*57f0*/  FMUL R23, R40, R5.reuse ;  /* 0x0000000528177220 */ /* 0x081fe20000400000 */
[----:B------:R-:W-:Y:S01]  /*5800*/  ISETP.GT.AND P5, PT, R21, RZ, P1 ;  /* 0x000000ff1500720c */ /* 0x000fe20000fa4270 */
[-C--:B------:R-:W-:Y:S01]  /*5810*/  FMUL R77, R77, R5.reuse ;  /* 0x000000054d4d7220 */ /* 0x080fe20000400000 */
[----:B------:R-:W-:Y:S01]  /*5820*/  ISETP.GT.AND P2, PT, R22, 0x21, PT ;  /* 0x000000211600780c */ /* 0x000fe20003f44270 */
[----:B------:R0:W-:Y:S01]  /*5830*/  @P3 STG.E desc[UR18][R26.64], R39 ;  /* 0x000000271a003986 */ /* 0x0001e2000c101912 */
[----:B------:R-:W-:Y:S01]  /*5840*/  IADD3 R30, P6, R28, UR12, RZ ;  /* 0x0000000c1c1e7c10 */ /* 0x000fe2000ffde0ff */
[-C--:B--2---:R-:W-:Y:S01]  /*5850*/  FMUL R37, R42, R5.reuse ;  /* 0x000000052a257220 */ /* 0x084fe20000400000 */
        /* <DEDUP_REMOVED lines=11> */
[----:B------:R-:W-:Y:S01]  /*5910*/  FMUL R87, R87, R5 ;  /* 0x0000000557577220 */ /* 0x000fe20000400000 */
[----:B------:R-:W-:Y:S01]  /*5920*/  ISETP.GT.AND P2, PT, R21, 0x8, P2 ;  /* 0x000000081500780c */ /* 0x000fe20001744270 */
[----:B------:R-:W-:Y:S01]  /*5930*/  @P3 STG.E desc[UR18][R34.64], R41 ;  /* 0x0000002922003986 */ /* 0x000fe2000c101912 */
[----:B------:R-:W-:-:S02]  /*5940*/  IADD3.X R25, R29, UR21, RZ, P5, !PT ;  /* 0x000000151d197c10 */ /* 0x000fc4000affe4ff */
[----:B0-----:R-:W-:Y:S02]  /*5950*/  IADD3 R26, P5, R32, UR23, RZ ;  /* 0x00000017201a7c10 */ /* 0x001fe4000ffbe0ff */
[----:B------:R-:W-:Y:S01]  /*5960*/  ISETP.GT.AND P3, PT, R22, 0x28, PT ;  /* 0x000000281600780c */ /* 0x000fe20003f64270 */
[----:B------:R0:W-:Y:S01]  /*5970*/  @P1 STG.E desc[UR18][R24.64], R37 ;  /* 0x0000002518001986 */ /* 0x0001e2000c101912 */
[----:B------:R-:W-:Y:S01]  /*5980*/  IADD3.X R27, R33, UR21, RZ, P5, !PT ;  /* 0x00000015211b7c10 */ /* 0x000fe2000affe4ff */
[----:B--2---:R-:W-:Y:S01]  /*5990*/  FMUL R23, R44, R5 ;  /* 0x000000052c177220 */ /* 0x004fe20000400000 */
[----:B------:R-:W-:Y:S02]  /*59a0*/  ISETP.GT.AND P5, PT, R21, RZ, P3 ;  /* 0x000000ff1500720c */ /* 0x000fe40001fa4270 */
[----:B------:R-:W-:Y:S01]  /*59b0*/  ISETP.GT.AND P1, PT, R22, 0x29, PT ;  /* 0x000000291600780c */ /* 0x000fe20003f24270 */
[----:B------:R1:W-:Y:S01]  /*59c0*/  @P2 STG.E desc[UR18][R26.64], R43 ;  /* 0x0000002b1a002986 */ /* 0x0003e2000c101912 */
[----:B------:R-:W-:-:S02]  /*59d0*/  IADD3 R28, P6, R30, UR12, RZ ;  /* 0x0000000c1e1c7c10 */ /* 0x000fc4000ffde0ff */
[----:B------:R-:W-:Y:S02]  /*59e0*/  ISETP.GT.AND P2, PT, R21, RZ, P1 ;  /* 0x000000ff1500720c */ /* 0x000fe40000f44270 */
[----:B------:R-:W-:Y:S01]  /*59f0*/  IADD3.X R29, R31, UR7, RZ, P6, !PT ;  /* 0x000000071f1d7c10 */ /* 0x000fe2000b7fe4ff */
[----:B0-----:R-:W-:Y:S01]  /*5a00*/  FMUL R37, R46, R5 ;  /* 0x000000052e257220 */ /* 0x001fe20000400000 */
[----:B------:R-:W-:Y:S02]  /*5a10*/  IADD3 R32, P6, R34, UR12, RZ ;  /* 0x0000000c22207c10 */ /* 0x000fe4000ffde0ff */
[----:B------:R-:W-:Y:S01]  /*5a20*/  ISETP.GT.AND P3, PT, R21, 0x8, P3 ;  /* 0x000000081500780c */ /* 0x000fe20001f64270 */
[----:B------:R0:W-:Y:S01]  /*5a30*/  @P5 STG.E desc[UR18][R28.64], R23 ;  /* 0x000000171c005986 */ /* 0x0001e2000c101912 */
[----:B------:R-:W-:Y:S02]  /*5a40*/  IADD3.X R33, R35, UR7, RZ, P6, !PT ;  /* 0x0000000723217c10 */ /* 0x000fe4000b7fe4ff */
[----:B------:R-:W-:-:S02]  /*5a50*/  IADD3 R24, P5, R30, UR23, RZ ;  /* 0x000000171e187c10 */ /* 0x000fc4000ffbe0ff */
[----:B------:R-:W-:Y:S01]  /*5a60*/  ISETP.GT.AND P1, PT, R21, 0x8, P1 ;  /* 0x000000081500780c */ /* 0x000fe20000f24270 */
[----:B------:R-:W-:Y:S01]  /*5a70*/  @P2 STG.E desc[UR18][R32.64], R45 ;  /* 0x0000002d20002986 */ /* 0x000fe2000c101912 */
[----:B------:R-:W-:Y:S02]  /*5a80*/  IADD3.X R25, R31, UR21, RZ, P5, !PT ;  /* 0x000000151f197c10 */ /* 0x000fe4000affe4ff */
[----:B-1----:R-:W-:Y:S02]  /*5a90*/  IADD3 R26, P5, R34, UR23, RZ ;  /* 0x00000017221a7c10 */ /* 0x002fe4000ffbe0ff */
[----:B------:R-:W-:Y:S01]  /*5aa0*/  ISETP.GT.AND P2, PT, R22, 0x30, PT ;  /* 0x000000301600780c */ /* 0x000fe20003f44270 */
[----:B------:R1:W-:Y:S01]  /*5ab0*/  @P3 STG.E desc[UR18][R24.64], R37 ;  /* 0x0000002518003986 */ /* 0x0003e2000c101912 */
[----:B------:R-:W-:Y:S01]  /*5ac0*/  IADD3.X R27, R35, UR21, RZ, P5, !PT ;  /* 0x00000015231b7c10 */ /* 0x000fe2000affe4ff */
[----:B0-----:R-:W-:Y:S01]  /*5ad0*/  FMUL R23, R48, R5 ;  /* 0x0000000530177220 */ /* 0x001fe20000400000 */
[----:B------:R-:W-:-:S02]  /*5ae0*/  ISETP.GT.AND P5, PT, R21, RZ, P2 ;  /* 0x000000ff1500720c */ /* 0x000fc400017a4270 */
[----:B------:R-:W-:Y:S01]  /*5af0*/  ISETP.GT.AND P3, PT, R22, 0x31, PT ;  /* 0x000000311600780c */ /* 0x000fe20003f64270 */
[----:B------:R0:W-:Y:S01]  /*5b00*/  @P1 STG.E desc[UR18][R26.64], R47 ;  /* 0x0000002f1a001986 */ /* 0x0001e2000c101912 */
[----:B------:R-:W-:Y:S02]  /*5b10*/  IADD3 R30, P6, R28, UR12, RZ ;  /* 0x0000000c1c1e7c10 */ /* 0x000fe4000ffde0ff */
[----:B------:R-:W-:Y:S02]  /*5b20*/  ISETP.GT.AND P1, PT, R21, RZ, P3 ;  /* 0x000000ff1500720c */ /* 0x000fe40001f24270 */
[----:B------:R-:W-:Y:S01]  /*5b30*/  IADD3.X R31, R29, UR7, RZ, P6, !PT ;  /* 0x000000071d1f7c10 */ /* 0x000fe2000b7fe4ff */
[----:B-1----:R-:W-:Y:S01]  /*5b40*/  FMUL R37, R50, R5 ;  /* 0x0000000532257220 */ /* 0x002fe20000400000 */
[----:B------:R-:W-:Y:S02]  /*5b50*/  IADD3 R34, P6, R32, UR12, RZ ;  /* 0x0000000c20227c10 */ /* 0x000fe4000ffde0ff */
[----:B------:R-:W-:Y:S01]  /*5b60*/  ISETP.GT.AND P2, PT, R21, 0x8, P2 ;  /* 0x000000081500780c */ /* 0x000fe20001744270 */
[----:B------:R1:W-:Y:S01]  /*5b70*/  @P5 STG.E desc[UR18][R30.64], R23 ;  /* 0x000000171e005986 */ /* 0x0003e2000c101912 */
[----:B------:R-:W-:-:S02]  /*5b80*/  IADD3.X R35, R33, UR7, RZ, P6, !PT ;  /* 0x0000000721237c10 */ /* 0x000fc4000b7fe4ff */
[----:B------:R-:W-:Y:S02]  /*5b90*/  IADD3 R24, P5, R28, UR23, RZ ;  /* 0x000000171c187c10 */ /* 0x000fe4000ffbe0ff */
[----:B------:R-:W-:Y:S01]  /*5ba0*/  ISETP.GT.AND P3, PT, R21, 0x8, P3 ;  /* 0x000000081500780c */ /* 0x000fe20001f64270 */
[----:B------:R-:W-:Y:S01]  /*5bb0*/  @P1 STG.E desc[UR18][R34.64], R49 ;  /* 0x0000003122001986 */ /* 0x000fe2000c101912 */
[----:B------:R-:W-:Y:S02]  /*5bc0*/  IADD3.X R25, R29, UR21, RZ, P5, !PT ;  /* 0x000000151d197c10 */ /* 0x000fe4000affe4ff */
[----:B0-----:R-:W-:Y:S02]  /*5bd0*/  IADD3 R26, P5, R32, UR23, RZ ;  /* 0x00000017201a7c10 */ /* 0x001fe4000ffbe0ff */
[----:B------:R-:W-:Y:S01]  /*5be0*/  ISETP.GT.AND P1, PT, R22, 0x38, PT ;  /* 0x000000381600780c */ /* 0x000fe20003f24270 */
[----:B------:R0:W-:Y:S01]  /*5bf0*/  @P2 STG.E desc[UR18][R24.64], R37 ;  /* 0x0000002518002986 */ /* 0x0001e2000c101912 */
[----:B------:R-:W-:Y:S01]  /*5c00*/  IADD3.X R27, R33, UR21, RZ, P5, !PT ;  /* 0x00000015211b7c10 */ /* 0x000fe2000affe4ff */
[----:B-1----:R-:W-:Y:S01]  /*5c10*/  FMUL R23, R52, R5 ;  /* 0x0000000534177220 */ /* 0x002fe20000400000 */
[----:B------:R-:W-:-:S02]  /*5c20*/  ISETP.GT.AND P5, PT, R21, RZ, P1 ;  /* 0x000000ff1500720c */ /* 0x000fc40000fa4270 */
[----:B------:R-:W-:Y:S01]  /*5c30*/  ISETP.GT.AND P2, PT, R22, 0x39, PT ;  /* 0x000000391600780c */ /* 0x000fe20003f44270 */
[----:B------:R1:W-:Y:S01]  /*5c40*/  @P3 STG.E desc[UR18][R26.64], R51 ;  /* 0x000000331a003986 */ /* 0x0003e2000c101912 */
[----:B------:R-:W-:Y:S02]  /*5c50*/  IADD3 R28, P6, R30, UR12, RZ ;  /* 0x0000000c1e1c7c10 */ /* 0x000fe4000ffde0ff */
[----:B------:R-:W-:Y:S02]  /*5c60*/  ISETP.GT.AND P3, PT, R21, RZ, P2 ;  /* 0x000000ff1500720c */ /* 0x000fe40001764270 */
[----:B------:R-:W-:Y:S01]  /*5c70*/  IADD3.X R29, R31, UR7, RZ, P6, !PT ;  /* 0x000000071f1d7c10 */ /* 0x000fe2000b7fe4ff */
[----:B0-----:R-:W-:Y:S01]  /*5c80*/  FMUL R37, R54, R5 ;  /* 0x0000000536257220 */ /* 0x001fe20000400000 */
        /* <DEDUP_REMOVED lines=123> */
[----:B------:R-:W-:-:S02]  /*6440*/  IADD3 R24, P5, R30, UR23, RZ ;  /* 0x000000171e187c10 */ /* 0x000fc4000ffbe0ff */
[----:B------:R-:W-:Y:S02]  /*6450*/  IADD3.X R33, R35, UR7, RZ, P6, !PT ;  /* 0x0000000723217c10 */ /* 0x000fe4000b7fe4ff */
[----:B------:R-:W-:Y:S02]  /*6460*/  ISETP.GT.AND P2, PT, R21, 0x8, P2 ;  /* 0x000000081500780c */ /* 0x000fe40001744270 */
[----:B------:R-:W-:Y:S01]  /*6470*/  IADD3.X R25, R31, UR21, RZ, P5, !PT ;  /* 0x000000151f197c10 */ /* 0x000fe2000affe4ff */
[----:B------:R-:W-:Y:S01]  /*6480*/  @P3 STG.E desc[UR18][R32.64], R77 ;  /* 0x0000004d20003986 */ /* 0x000fe2000c101912 */
[----:B-1----:R-:W-:Y:S02]  /*6490*/  IADD3 R26, P5, R34, UR23, RZ ;  /* 0x00000017221a7c10 */ /* 0x002fe4000ffbe0ff */
[----:B------:R-:W-:Y:S01]  /*64a0*/  ISETP.GT.AND P3, PT, R22, 0x70, PT ;  /* 0x000000701600780c */ /* 0x000fe20003f64270 */
[----:B------:R1:W-:Y:S01]  /*64b0*/  @P1 STG.E desc[UR18][R24.64], R37 ;  /* 0x0000002518001986 */ /* 0x0003e2000c101912 */
[----:B------:R-:W-:Y:S01]  /*64c0*/  IADD3.X R27, R35, UR21, RZ, P5, !PT ;  /* 0x00000015231b7c10 */ /* 0x000fe2000affe4ff */
[----:B0-----:R-:W-:Y:S01]  /*64d0*/  FMUL R23, R80, R5 ;  /* 0x0000000550177220 */ /* 0x001fe20000400000 */
[----:B------:R-:W-:-:S02]  /*64e0*/  ISETP.GT.AND P1, PT, R22, 0x71, PT ;  /* 0x000000711600780c */ /* 0x000fc40003f24270 */
[C---:B------:R-:W-:Y:S01]  /*64f0*/  ISETP.GT.AND P5, PT, R21.reuse, RZ, P3 ;  /* 0x000000ff1500720c */ /* 0x040fe20001fa4270 */
[----:B------:R0:W-:Y:S01]  /*6500*/  @P2 STG.E desc[UR18][R26.64], R79 ;  /* 0x0000004f1a002986 */ /* 0x0001e2000c101912 */
[----:B------:R-:W-:Y:S02]  /*6510*/  IADD3 R30, P6, R28, UR12, RZ ;  /* 0x0000000c1c1e7c10 */ /* 0x000fe4000ffde0ff */
[----:B------:R-:W-:Y:S02]  /*6520*/  ISETP.GT.AND P2, PT, R21, RZ, P1 ;  /* 0x000000ff1500720c */ /* 0x000fe40000f44270 */
[----:B------:R-:W-:Y:S01]  /*6530*/  IADD3.X R31, R29, UR7, RZ, P6, !PT ;  /* 0x000000071d1f7c10 */ /* 0x000fe2000b7fe4ff */
[----:B-1----:R-:W-:Y:S01]  /*6540*/  FMUL R37, R82, R5 ;  /* 0x0000000552257220 */ /* 0x002fe20000400000 */
[----:B------:R-:W-:Y:S02]  /*6550*/  IADD3 R34, P6, R32, UR12, RZ ;  /* 0x0000000c20227c10 */ /* 0x000fe4000ffde0ff */
[----:B------:R-:W-:-:S02]  /*6560*/  ISETP.GT.AND P3, PT, R21, 0x8, P3 ;  /* 0x000000081500780c */ /* 0x000fc40001f64270 */
[----:B------:R-:W-:Y:S01]  /*6570*/  IADD3.X R35, R33, UR7, RZ, P6, !PT ;  /* 0x0000000721237c10 */ /* 0x000fe2000b7fe4ff */
[----:B------:R1:W-:Y:S01]  /*6580*/  @P5 STG.E desc[UR18][R30.64], R23 ;  /* 0x000000171e005986 */ /* 0x0003e2000c101912 */
[----:B------:R-:W-:Y:S02]  /*6590*/  ISETP.GT.AND P5, PT, R21, 0x8, P1 ;  /* 0x000000081500780c */ /* 0x000fe40000fa4270 */
[----:B------:R-:W-:Y:S01]  /*65a0*/  IADD3 R24, P1, R28, UR23, RZ ;  /* 0x000000171c187c10 */ /* 0x000fe2000ff3e0ff */
[----:B------:R-:W-:Y:S01]  /*65b0*/  @P2 STG.E desc[UR18][R34.64], R81 ;  /* 0x0000005122002986 */ /* 0x000fe2000c101912 */
[----:B0-----:R-:W-:Y:S02]  /*65c0*/  IADD3 R26, P2, R32, UR23, RZ ;  /* 0x00000017201a7c10 */ /* 0x001fe4000ff5e0ff */
[----:B------:R-:W-:Y:S02]  /*65d0*/  IADD3.X R25, R29, UR21, RZ, P1, !PT ;  /* 0x000000151d197c10 */ /* 0x000fe40008ffe4ff */
[----:B------:R-:W-:-:S02]  /*65e0*/  IADD3.X R27, R33, UR21, RZ, P2, !PT ;  /* 0x00000015211b7c10 */ /* 0x000fc400097fe4ff */
[C---:B------:R-:W-:Y:S01]  /*65f0*/  ISETP.GT.AND P2, PT, R22.reuse, 0x78, PT ;  /* 0x000000781600780c */ /* 0x040fe20003f44270 */
[----:B------:R-:W-:Y:S01]  /*6600*/  @P3 STG.E desc[UR18][R24.64], R37 ;  /* 0x0000002518003986 */ /* 0x000fe2000c101912 */
[----:B------:R-:W-:Y:S02]  /*6610*/  ISETP.GT.AND P1, PT, R22, 0x79, PT ;  /* 0x000000791600780c */ /* 0x000fe40003f24270 */
[----:B------:R-:W-:Y:S01]  /*6620*/  IADD3 R22, P6, R30, UR12, RZ ;  /* 0x0000000c1e167c10 */ /* 0x000fe2000ffde0ff */
[----:B------:R0:W-:Y:S01]  /*6630*/  @P5 STG.E desc[UR18][R26.64], R83 ;  /* 0x000000531a005986 */ /* 0x0001e2000c101912 */
[----:B------:R-:W-:Y:S02]  /*6640*/  IADD3 R28, P3, R34, UR12, RZ ;  /* 0x0000000c221c7c10 */ /* 0x000fe4000ff7e0ff */
[----:B------:R-:W-:Y:S02]  /*6650*/  ISETP.GT.AND P5, PT, R21, RZ, P2 ;  /* 0x000000ff1500720c */ /* 0x000fe400017a4270 */
[----:B-1----:R-:W-:-:S02]  /*6660*/  IADD3.X R23, R31, UR7, RZ, P6, !PT ;  /* 0x000000071f177c10 */ /* 0x002fc4000b7fe4ff */
[----:B------:R-:W-:Y:S02]  /*6670*/  ISETP.GT.AND P6, PT, R21, RZ, P1 ;  /* 0x000000ff1500720c */ /* 0x000fe40000fc4270 */
[----:B------:R-:W-:Y:S02]  /*6680*/  IADD3.X R29, R35, UR7, RZ, P3, !PT ;  /* 0x00000007231d7c10 */ /* 0x000fe40009ffe4ff */
[C---:B------:R-:W-:Y:S01]  /*6690*/  ISETP.GT.AND P2, PT, R21.reuse, 0x8, P2 ;  /* 0x000000081500780c */ /* 0x040fe20001744270 */
[-C--:B0-----:R-:W-:Y:S01]  /*66a0*/  FMUL R27, R86, R5.reuse ;  /* 0x00000005561b7220 */ /* 0x081fe20000400000 */
[----:B------:R-:W-:Y:S02]  /*66b0*/  IADD3 R30, P3, R30, UR23, RZ ;  /* 0x000000171e1e7c10 */ /* 0x000fe4000ff7e0ff */
[----:B------:R-:W-:Y:S01]  /*66c0*/  ISETP.GT.AND P1, PT, R21, 0x8, P1 ;  /* 0x000000081500780c */ /* 0x000fe20000f24270 */
[----:B------:R-:W-:Y:S01]  /*66d0*/  FMUL R21, R84, R5 ;  /* 0x0000000554157220 */ /* 0x000fe20000400000 */
[----:B------:R-:W-:-:S02]  /*66e0*/  IADD3.X R31, R31, UR21, RZ, P3, !PT ;  /* 0x000000151f1f7c10 */ /* 0x000fc40009ffe4ff */
[----:B------:R-:W-:Y:S02]  /*66f0*/  IADD3 R24, P3, R34, UR23, RZ ;  /* 0x0000001722187c10 */ /* 0x000fe4000ff7e0ff */
[----:B------:R0:W-:Y:S02]  /*6700*/  @P5 STG.E desc[UR18][R22.64], R21 ;  /* 0x0000001516005986 */ /* 0x0001e4000c101912 */
[----:B------:R-:W-:Y:S02]  /*6710*/  IADD3.X R25, R35, UR21, RZ, P3, !PT ;  /* 0x0000001523197c10 */ /* 0x000fe40009ffe4ff */
[----:B------:R0:W-:Y:S04]  /*6720*/  @P6 STG.E desc[UR18][R28.64], R85 ;  /* 0x000000551c006986 */ /* 0x0001e8000c101912 */
[----:B------:R0:W-:Y:S04]  /*6730*/  @P2 STG.E desc[UR18][R30.64], R27 ;  /* 0x0000001b1e002986 */ /* 0x0001e8000c101912 */
[----:B------:R0:W-:Y:S02]  /*6740*/  @P1 STG.E desc[UR18][R24.64], R87 ;  /* 0x0000005718001986 */ /* 0x0001e4000c101912 */
.L_x_153:
[----:B------:R-:W-:Y:S05]  /*6750*/  BSYNC B0 ;  /* 0x0000000000007941 */ /* 0x000fea0003800000 */
.L_x_25:
[----:B------:R-:W-:Y:S01]  /*6760*/  IADD3 R2, P1, R2, UR14, RZ ;  /* 0x0000000e02027c10 */ /* 0x000fe2000ff3e0ff */
[----:B------:R-:W-:Y:S01]  /*6770*/  ULDC.64 UR8, c[0x0][0x750] ;  /* 0x0001d40000087ab9 */ /* 0x000fe20000000a00 */
[----:B0--3--:R-:W-:Y:S01]  /*6780*/  PRMT R22, RZ, 0x7610, R22 ;  /* 0x00007610ff167816 */ /* 0x009fe20000000016 */
[----:B------:R-:W-:Y:S01]  /*6790*/  IMAD.MOV.U32 R21, RZ, RZ, -0x1 ;  /* 0xffffffffff157424 */ /* 0x000fe200078e00ff */
[----:B------:R-:W-:Y:S01]  /*67a0*/  IADD3.X R3, R3, UR4, RZ, P1, !PT ;  /* 0x0000000403037c10 */ /* 0x000fe20008ffe4ff */
[----:B------:R-:W-:Y:S01]  /*67b0*/  IMAD.MOV.U32 R23, RZ, RZ, -0x1 ;  /* 0xffffffffff177424 */ /* 0x000fe200078e00ff */
[----:B------:R-:W-:-:S04]  /*67c0*/  ISETP.GE.U32.AND P1, PT, R2, UR8, PT ;  /* 0x0000000802007c0c */ /* 0x000fc8000bf26070 */
[----:B------:R-:W-:-:S13]  /*67d0*/  ISETP.GE.U32.AND.EX P1, PT, R3, UR9, PT, P1 ;  /* 0x0000000903007c0c */ /* 0x000fda000bf26110 */
[----:B------:R-:W-:Y:S05]  /*67e0*/  @P1 BRA `(.L_x_154) ;  /* 0x0000000400481947 */ /* 0x000fea0003800000 */
[----:B------:R-:W0:Y:S01]  /*67f0*/  LDC.64 R26, c[0x0][0x728] ;  /* 0x0001ca00ff1a7b82 */ /* 0x000e220000000a00 */
[----:B------:R-:W3:Y:S01]  /*6800*/  S2R R34, SR_CTAID.X ;  /* 0x0000000000227919 */ /* 0x000ee20000002500 */
[----:B------:R-:W-:Y:S02]  /*6810*/  IMAD.MOV.U32 R24, RZ, RZ, R2 ;  /* 0x000000ffff187224 */ /* 0x000fe400078e0002 */
[----:B------:R-:W-:Y:S01]  /*6820*/  IMAD.MOV.U32 R25, RZ, RZ, R3 ;  /* 0x000000ffff197224 */ /* 0x000fe200078e0003 */
[----:B------:R-:W0:Y:S03]  /*6830*/  S2R R35, SR_CTAID.Y ;  /* 0x0000000000237919 */ /* 0x000e260000002600 */
[----:B------:R-:W1:Y:S08]  /*6840*/  LDC R30, c[0x0][0x730] ;  /* 0x0001cc00ff1e7b82 */ /* 0x000e700000000800 */
[----:B------:R-:W1:Y:S01]  /*6850*/  LDC.64 R32, c[0x0][0x720] ;  /* 0x0001c800ff207b82 */ /* 0x000e620000000a00 */
[----:B0-----:R-:W-:-:S04]  /*6860*/  ISETP.NE.U32.AND P1, PT, R26, RZ, PT ;  /* 0x000000ff1a00720c */ /* 0x001fc80003f25070 */
[----:B------:R-:W-:-:S13]  /*6870*/  ISETP.NE.AND.EX P1, PT, R27, RZ, PT, P1 ;  /* 0x000000ff1b00720c */ /* 0x000fda0003f25310 */
[----:B-1-3--:R-:W-:Y:S05]  /*6880*/  @!P1 BRA `(.L_x_155) ;  /* 0x0000000000289947 */ /* 0x00afea0003800000 */
        /* <DEDUP_REMOVED lines=10> */
.L_x_155:
[-CC-:B------:R-:W-:Y:S01]  /*6930*/  SHF.R.U64 R28, R24, R30.reuse, R25.reuse ;  /* 0x0000001e181c7219 */ /* 0x180fe20000001219 */
[----:B------:R-:W0:Y:S01]  /*6940*/  LDC.64 R36, c[0x0][0x740] ;  /* 0x0001d000ff247b82 */ /* 0x000e220000000a00 */
[----:B------:R-:W-:Y:S01]  /*6950*/  SHF.R.U32.HI R20, RZ, R30, R25 ;  /* 0x0000001eff147219 */ /* 0x000fe20000011619 */
[----:B------:R-:W-:Y:S01]  /*6960*/  ULDC UR8, c[0x0][0x150] ;  /* 0x0000540000087ab9 */ /* 0x000fe20000000800 */
[----:B------:R-:W-:Y:S02]  /*6970*/  IADD3 R23, P1, RZ, -R28, RZ ;  /* 0x8000001cff177210 */ /* 0x000fe40007f3e0ff */
[----:B------:R-:W-:-:S03]  /*6980*/  I2FP.F32.U32 R25, R34 ;  /* 0x0000002200197245 */ /* 0x000fc60000201000 */
[----:B------:R-:W1:Y:S01]  /*6990*/  LDC R24, c[0x0][0x718] ;  /* 0x0001c600ff187b82 */ /* 0x000e620000000800 */
[----:B------:R-:W-:Y:S02]  /*69a0*/  IMAD.X R21, RZ, RZ, ~R20, P1 ;  /* 0x000000ffff157224 */ /* 0x000fe400008e0e14 */
[----:B------:R-:W-:Y:S01]  /*69b0*/  FMUL R25, R25, UR8 ;  /* 0x0000000819197c20 */ /* 0x000fe20008400000 */
[----:B------:R-:W-:Y:S01]  /*69c0*/  ULDC UR8, c[0x0][0x154] ;  /* 0x0000550000087ab9 */ /* 0x000fe20000000800 */
[-C--:B------:R-:W-:Y:S02]  /*69d0*/  IMAD R22, R21, R32.reuse, RZ ;  /* 0x0000002015167224 */ /* 0x080fe400078e02ff */
[C---:B------:R-:W-:Y:S01]  /*69e0*/  IMAD.WIDE.U32 R20, R23.reuse, R32, R2 ;  /* 0x0000002017147225 */ /* 0x040fe200078e0002 */
[----:B------:R-:W3:Y:S01]  /*69f0*/  LDC R30, c[0x0][0x708] ;  /* 0x0001c200ff1e7b82 */ /* 0x000ee20000000800 */
[----:B------:R-:W2:Y:S02]  /*6a00*/  F2I.U32.TRUNC.NTZ R25, R25 ;  /* 0x0000001900197305 */ /* 0x000ea4000020f000 */
[----:B------:R-:W-:Y:S01]  /*6a10*/  IMAD R23, R23, R33, R22 ;  /* 0x0000002117177224 */ /* 0x000fe200078e0216 */
[----:B------:R-:W-:-:S03]  /*6a20*/  I2FP.F32.U32 R22, R35 ;  /* 0x0000002300167245 */ /* 0x000fc60000201000 */
[----:B------:R-:W-:Y:S01]  /*6a30*/  IMAD.IADD R21, R21, 0x1, R23 ;  /* 0x0000000115157824 */ /* 0x000fe200078e0217 */
[----:B------:R-:W4:Y:S01]  /*6a40*/  LDC R33, c[0x0][0x758] ;  /* 0x0001d600ff217b82 */ /* 0x000f220000000800 */
[----:B0-----:R-:W-:Y:S01]  /*6a50*/  ISETP.NE.U32.AND P1, PT, R36, RZ, PT ;  /* 0x000000ff2400720c */ /* 0x001fe20003f25070 */
[----:B------:R-:W-:-:S03]  /*6a60*/  FMUL R22, R22, UR8 ;  /* 0x0000000816167c20 */ /* 0x000fc60008400000 */
[----:B------:R-:W-:-:S03]  /*6a70*/  ISETP.NE.AND.EX P1, PT, R37, RZ, PT, P1 ;  /* 0x000000ff2500720c */ /* 0x000fc60003f25310 */
[----:B------:R-:W0:Y:S01]  /*6a80*/  LDC R27, c[0x0][0x144] ;  /* 0x00005100ff1b7b82 */ /* 0x000e220000000800 */
[-C--:B-1----:R-:W-:Y:S01]  /*6a90*/  SHF.R.U64 R26, R20, R24.reuse, R21 ;  /* 0x00000018141a7219 */ /* 0x082fe20000001215 */
[----:B--2---:R-:W-:Y:S01]  /*6aa0*/  IMAD.MOV R25, RZ, RZ, -R25 ;  /* 0x000000ffff197224 */ /* 0x004fe200078e0a19 */
[----:B------:R-:W-:-:S05]  /*6ab0*/  SHF.R.U32.HI R21, RZ, R24, R21 ;  /* 0x00000018ff157219 */ /* 0x000fca0000011615 */
[----:B------:R-:W1:Y:S01]  /*6ac0*/  LDC R32, c[0x0][0x148] ;  /* 0x00005200ff207b82 */ /* 0x000e620000000800 */
[-CC-:B---3--:R-:W-:Y:S02]  /*6ad0*/  SHF.R.U64 R29, R26, R30.reuse, R21.reuse ;  /* 0x0000001e1a1d7219 */ /* 0x188fe40000001215 */
[----:B------:R-:W-:Y:S02]  /*6ae0*/  SHF.R.U32.HI R20, RZ, R30, R21 ;  /* 0x0000001eff147219 */ /* 0x000fe40000011615 */
[----:B------:R2:W3:Y:S03]  /*6af0*/  F2I.U32.TRUNC.NTZ R30, R22 ;  /* 0x00000016001e7305 */ /* 0x0004e6000020f000 */
[----:B------:R-:W1:Y:S01]  /*6b00*/  LDC R38, c[0x0][0x748] ;  /* 0x0001d200ff267b82 */ /* 0x000e620000000800 */
[-CC-:B----4-:R-:W-:Y:S02]  /*6b10*/  SHF.R.U64 R31, R29, R33.reuse, R20.reuse ;  /* 0x000000211d1f7219 */ /* 0x190fe40000001214 */
[----:B------:R-:W-:-:S03]  /*6b20*/  SHF.R.U32.HI R21, RZ, R33, R20 ;  /* 0x00000021ff157219 */ /* 0x000fc60000011614 */
[----:B------:R-:W-:Y:S02]  /*6b30*/  IMAD.MOV.U32 R20, RZ, RZ, R31 ;  /* 0x000000ffff147224 */ /* 0x000fe400078e001f */
[----:B------:R-:W4:Y:S01]  /*6b40*/  LDC R39, c[0x0][0x738] ;  /* 0x0001ce00ff277b82 */ /* 0x000f220000000800 */
[----:B0-----:R-:W-:-:S07]  /*6b50*/  IMAD R33, R27, R25, R34 ;  /* 0x000000191b217224 */ /* 0x001fce00078e0222 */
[----:B------:R-:W0:Y:S08]  /*6b60*/  LDC R40, c[0x0][0x710] ;  /* 0x0001c400ff287b82 */ /* 0x000e300000000800 */
[----:B------:R-:W0:Y:S01]  /*6b70*/  LDC R41, c[0x0][0x700] ;  /* 0x0001c000ff297b82 */ /* 0x000e220000000800 */
[----:B-123--:R-:W-:Y:S05]  /*6b80*/  @!P1 BRA `(.L_x_156) ;  /* 0x0000000000289947 */ /* 0x00efea0003800000 */
[----:B------:R-:W1:Y:S02]  /*6b90*/  LDC R20, c[0x0][0x74c] ;  /* 0x0001d300ff147b82 */ /* 0x000e640000000800 */
[----:B-1----:R-:W-:-:S05]  /*6ba0*/  IADD3 R25, P1, R31, R20, RZ ;  /* 0x000000141f197210 */ /* 0x002fca0007f3e0ff */
        /* <DEDUP_REMOVED lines=8> */
.L_x_156:
[----:B------:R-:W-:Y:S01]  /*6c30*/  SHF.R.U64 R20, R20, R38, R21 ;  /* 0x0000002614147219 */ /* 0x000fe20000001215 */
[----:B------:R-:W-:Y:S01]  /*6c40*/  IMAD.MOV R30, RZ, RZ, -R30 ;  /* 0x000000ffff1e7224 */ /* 0x000fe200078e0a1e */
[----:B------:R-:W-:Y:S02]  /*6c50*/  LOP3.LUT R21, R29, R14, RZ, 0xc0, !PT ;  /* 0x0000000e1d157212 */ /* 0x000fe400078ec0ff */
[----:B------:R-:W-:Y:S01]  /*6c60*/  LOP3.LUT R26, R26, R15, RZ, 0xc0, !PT ;  /* 0x0000000f1a1a7212 */ /* 0x000fe200078ec0ff */
[----:B------:R-:W-:Y:S02]  /*6c70*/  IMAD.MOV R22, RZ, RZ, -R20 ;  /* 0x000000ffff167224 */ /* 0x000fe400078e0a14 */
[----:B------:R-:W-:Y:S02]  /*6c80*/  IMAD R20, R8, R20, R21 ;  /* 0x0000001408147224 */ /* 0x000fe400078e0215 */
[----:B------:R-:W-:Y:S02]  /*6c90*/  @P4 IMAD R33, R32, R30, R35 ;  /* 0x0000001e20214224 */ /* 0x000fe400078e0223 */
[----:B----4-:R-:W-:-:S02]  /*6ca0*/  IMAD R21, R22, R39, R31 ;  /* 0x0000002716157224 */ /* 0x010fc400078e021f */
[----:B0-----:R-:W-:Y:S02]  /*6cb0*/  IMAD R20, R20, R40, R33 ;  /* 0x0000002814147224 */ /* 0x001fe400078e0221 */
[----:B------:R-:W-:Y:S02]  /*6cc0*/  IMAD R23, R21, R41, R26 ;  /* 0x0000002915177224 */ /* 0x000fe400078e021a */
[----:B------:R-:W-:-:S03]  /*6cd0*/  IMAD.MOV.U32 R22, RZ, RZ, 0x1 ;  /* 0x00000001ff167424 */ /* 0x000fc600078e00ff */
[----:B------:R-:W-:Y:S02]  /*6ce0*/  SEL R21, R23, R20, !P4 ;  /* 0x0000001417157207 */ /* 0x000fe40006000000 */
[----:B------:R-:W-:Y:S01]  /*6cf0*/  SEL R20, R20, R23, !P4 ;  /* 0x0000001714147207 */ /* 0x000fe20006000000 */
[----:B------:R-:W-:-:S07]  /*6d00*/  IMAD.MOV.U32 R23, RZ, RZ, R28 ;  /* 0x000000ffff177224 */ /* 0x000fce00078e001c */
.L_x_154:
[----:B------:R-:W-:Y:S01]  /*6d10*/  IMAD.IADD R16, R17, 0x1, R16 ;  /* 0x0000000111107824 */ /* 0x000fe200078e0210 */
[----:B------:R-:W-:-:S04]  /*6d20*/  LOP3.LUT P3, RZ, R22, 0xff, RZ, 0xc0, !PT ;  /* 0x000000ff16ff7812 */ /* 0x000fc8000786c0ff */
[----:B------:R-:W-:Y:S02]  /*6d30*/  SHF.R.U32.HI R24, RZ, 0x2, R16 ;  /* 0x00000002ff187819 */ /* 0x000fe40000011610 */
[----:B------:R-:W-:Y:S02]  /*6d40*/  ISETP.GT.U32.AND P1, PT, R16, 0x3, PT ;  /* 0x000000031000780c */ /* 0x000fe40003f24070 */
[----:B------:R-:W-:Y:S02]  /*6d50*/  LOP3.LUT R24, R24, 0x1, RZ, 0xc0, !PT ;  /* 0x0000000118187812 */ /* 0x000fe400078ec0ff */
[----:B------:R-:W-:Y:S02]  /*6d60*/  ISETP.LT.U32.AND P1, PT, R17, 0x4, P1 ;  /* 0x000000041100780c */ /* 0x000fe40000f21070 */
[----:B------:R-:W-:Y:S02]  /*6d70*/  ISETP.NE.U32.AND P2, PT, R24, 0x1, PT ;  /* 0x000000011800780c */ /* 0x000fe40003f45070 */
[----:B------:R-:W-:-:S02]  /*6d80*/  SEL R25, RZ, 0x1, !P1 ;  /* 0x00000001ff197807 */ /* 0x000fc40004800000 */
[----:B------:R-:W-:Y:S02]  /*6d90*/  ISETP.GT.U32.AND P2, PT, R17, 0x3, !P2 ;  /* 0x000000031100780c */ /* 0x000fe40005744070 */
[----:B------:R-:W-:Y:S02]  /*6da0*/  LOP3.LUT R16, R16, 0x3, RZ, 0xc0, !PT ;  /* 0x0000000310107812 */ /* 0x000fe400078ec0ff */
[----:B------:R-:W-:-:S04]  /*6db0*/  SEL R22, RZ, 0x1, !P2 ;  /* 0x00000001ff167807 */ /* 0x000fc80005000000 */
[----:B------:R-:W-:Y:S01]  /*6dc0*/  LOP3.LUT R18, R22, R18, R25, 0x96, !PT ;  /* 0x0000001216127212 */ /* 0x000fe200078e9619 */
[----:B------:R-:W-:Y:S06]  /*6dd0*/  @P3 BRA `(.L_x_157) ;  /* 0xffffffa400b43947 */ /* 0x000fec000383ffff */
[----:B------:R-:W-:Y:S05]  /*6de0*/  EXIT ;  /* 0x000000000000794d */ /* 0x000fea0003800000 */
.L_x_7:
        /* <DEDUP_REMOVED lines=26> */
.L_x_159:
[----:B------:R-:W0:Y:S01]  /*6f90*/  LDC.64 R28, c[0x0][0x740] ;  /* 0x0001d000ff1c7b82 */ /* 0x000e220000000a00 */
[-CC-:B------:R-:W-:Y:S01]  /*6fa0*/  SHF.R.U64 R20, R16, R4.reuse, R17.reuse ;  /* 0x0000000410147219 */ /* 0x180fe20000001211 */
[----:B------:R-:W-:Y:S01]  /*6fb0*/  IMAD.MOV.U32 R26, RZ, RZ, 0x1 ;  /* 0x00000001ff1a7424 */ /* 0x000fe200078e00ff */
[----:B------:R-:W-:Y:S02]  /*6fc0*/  SHF.R.U32.HI R4, RZ, R4, R17 ;  /* 0x00000004ff047219 */ /* 0x000fe40000011611 */
[----:B------:R-:W-:-:S03]  /*6fd0*/  IADD3 R15, P0, RZ, -R20, RZ ;  /* 0x80000014ff0f7210 */ /* 0x000fc60007f1e0ff */
[----:B------:R-:W1:Y:S02]  /*6fe0*/  LDC R14, c[0x0][0x718] ;  /* 0x0001c600ff0e7b82 */ /* 0x000e640000000800 */
[----:B------:R-:W-:-:S04]  /*6ff0*/  IMAD.X R13, RZ, RZ, ~R4, P0 ;  /* 0x000000ffff0d7224 */ /* 0x000fc800000e0e04 */
[-C--:B------:R-:W-:Y:S02]  /*7000*/  IMAD R4, R13, R24.reuse, RZ ;  /* 0x000000180d047224 */ /* 0x080fe400078e02ff */
[----:B------:R-:W2:Y:S01]  /*7010*/  LDC R16, c[0x0][0x708] ;  /* 0x0001c200ff107b82 */ /* 0x000ea20000000800 */
[----:B------:R-:W-:-:S04]  /*7020*/  IMAD.WIDE.U32 R12, R15, R24, R2 ;  /* 0x000000180f0c7225 */ /* 0x000fc800078e0002 */
[----:B------:R-:W-:-:S03]  /*7030*/  IMAD R15, R15, R25, R4 ;  /* 0x000000190f0f7224 */ /* 0x000fc600078e0204 */
[----:B------:R-:W3:Y:S01]  /*7040*/  LDC R27, c[0x0][0x758] ;  /* 0x0001d600ff1b7b82 */ /* 0x000ee20000000800 */
[----:B------:R-:W-:Y:S01]  /*7050*/  IMAD.IADD R13, R13, 0x1, R15 ;  /* 0x000000010d0d7824 */ /* 0x000fe200078e020f */
[----:B0-----:R-:W-:-:S04]  /*7060*/  ISETP.NE.U32.AND P0, PT, R28, RZ, PT ;  /* 0x000000ff1c00720c */ /* 0x001fc80003f05070 */
[----:B------:R-:W-:Y:S02]  /*7070*/  ISETP.NE.AND.EX P0, PT, R29, RZ, PT, P0 ;  /* 0x000000ff1d00720c */ /* 0x000fe40003f05300 */
[----:B------:R-:W0:Y:S01]  /*7080*/  LDC R18, c[0x0][0x700] ;  /* 0x0001c000ff127b82 */ /* 0x000e220000000800 */
[-CC-:B-1----:R-:W-:Y:S01]  /*7090*/  SHF.R.U64 R10, R12, R14.reuse, R13.reuse ;  /* 0x0000000e0c0a7219 */ /* 0x182fe2000000120d */
[----:B------:R-:W-:Y:S01]  /*70a0*/  IMAD.MOV.U32 R12, RZ, RZ, -0x1 ;  /* 0xffffffffff0c7424 */ /* 0x000fe200078e00ff */
[----:B------:R-:W-:-:S05]  /*70b0*/  SHF.R.U32.HI R13, RZ, R14, R13 ;  /* 0x0000000eff0d7219 */ /* 0x000fca000001160d */
[----:B------:R-:W1:Y:S01]  /*70c0*/  LDC R24, c[0x0][0x748] ;  /* 0x0001d200ff187b82 */ /* 0x000e620000000800 */
[-CC-:B--2---:R-:W-:Y:S02]  /*70d0*/  SHF.R.U64 R21, R10, R16.reuse, R13.reuse ;  /* 0x000000100a157219 */ /* 0x184fe4000000120d */
[----:B------:R-:W-:-:S05]  /*70e0*/  SHF.R.U32.HI R4, RZ, R16, R13 ;  /* 0x00000010ff047219 */ /* 0x000fca000001160d */
[----:B------:R-:W2:Y:S01]  /*70f0*/  LDC R25, c[0x0][0x738] ;  /* 0x0001ce00ff197b82 */ /* 0x000ea20000000800 */
[-C--:B---3--:R-:W-:Y:S02]  /*7100*/  SHF.L.U32 R12, R12, R27.reuse, RZ ;  /* 0x0000001b0c0c7219 */ /* 0x088fe400000006ff */
[-CC-:B------:R-:W-:Y:S02]  /*7110*/  SHF.R.U64 R23, R21, R27.reuse, R4.reuse ;  /* 0x0000001b15177219 */ /* 0x180fe40000001204 */
[----:B------:R-:W-:Y:S02]  /*7120*/  LOP3.LUT R30, RZ, R12, RZ, 0x33, !PT ;  /* 0x0000000cff1e7212 */ /* 0x000fe400078e33ff */
[----:B------:R-:W-:Y:S01]  /*7130*/  SHF.R.U32.HI R13, RZ, R27, R4 ;  /* 0x0000001bff0d7219 */ /* 0x000fe20000011604 */
[----:B------:R-:W3:Y:S01]  /*7140*/  LDC R31, c[0x0][0x710] ;  /* 0x0001c400ff1f7b82 */ /* 0x000ee20000000800 */
[----:B------:R-:W-:Y:S01]  /*7150*/  IMAD.MOV.U32 R12, RZ, RZ, R23 ;  /* 0x000000ffff0c7224 */ /* 0x000fe200078e0017 */
[----:B------:R-:W-:Y:S06]  /*7160*/  @!P0 BRA `(.L_x_160) ;  /* 0x0000000000288947 */ /* 0x000fec0003800000 */
        /* <DEDUP_REMOVED lines=10> */
.L_x_160:
[----:B-1----:R-:W-:Y:S01]  /*7210*/  SHF.R.U64 R7, R12, R24, R13 ;  /* 0x000000180c077219 */ /* 0x002fe2000000120d */
[----:B0-----:R-:W-:Y:S01]  /*7220*/  VIADD R13, R18, 0xffffffff ;  /* 0xffffffff120d7836 */ /* 0x001fe20000000000 */
[----:B------:R-:W-:Y:S01]  /*7230*/  SHF.L.U32 R26, R26, R27, RZ ;  /* 0x0000001b1a1a7219 */ /* 0x000fe200000006ff */
[----:B------:R-:W-:Y:S01]  /*7240*/  @P4 IMAD R9, R11, R22, R6 ;  /* 0x000000160b094224 */ /* 0x000fe200078e0206 */
[----:B------:R-:W-:Y:S01]  /*7250*/  LOP3.LUT R4, R21, R30, RZ, 0xc0, !PT ;  /* 0x0000001e15047212 */ /* 0x000fe200078ec0ff */
[----:B------:R-:W-:-:S04]  /*7260*/  IMAD.MOV R12, RZ, RZ, -R7 ;  /* 0x000000ffff0c7224 */ /* 0x000fc800078e0a07 */
[----:B------:R-:W-:Y:S01]  /*7270*/  IMAD R6, R26, R7, R4 ;  /* 0x000000071a067224 */ /* 0x000fe200078e0204 */
[----:B------:R-:W-:Y:S01]  /*7280*/  LOP3.LUT R7, R10, R13, RZ, 0xc0, !PT ;  /* 0x0000000d0a077212 */ /* 0x000fe200078ec0ff */
[----:B--2---:R-:W-:Y:S02]  /*7290*/  IMAD R4, R12, R25, R23 ;  /* 0x000000190c047224 */ /* 0x004fe400078e0217 */
[----:B---3--:R-:W-:Y:S02]  /*72a0*/  IMAD R9, R6, R31, R9 ;  /* 0x0000001f06097224 */ /* 0x008fe400078e0209 */
[----:B------:R-:W-:Y:S02]  /*72b0*/  IMAD R18, R4, R18, R7 ;  /* 0x0000001204127224 */ /* 0x000fe400078e0207 */
[----:B------:R-:W-:-:S03]  /*72c0*/  IMAD.MOV.U32 R10, RZ, RZ, 0x1 ;  /* 0x00000001ff0a7424 */ /* 0x000fc600078e00ff */
[----:B------:R-:W-:Y:S02]  /*72d0*/  SEL R4, R18, R9, !P4 ;  /* 0x0000000912047207 */ /* 0x000fe40006000000 */
[----:B------:R-:W-:-:S07]  /*72e0*/  SEL R18, R9, R18, !P4 ;  /* 0x0000001209127207 */ /* 0x000fce0006000000 */
.L_x_158:
[----:B------:R-:W-:-:S08]  /*72f0*/  NOP ;  /* 0x0000000000007918 */ /* 0x000fd00000000000 */
[----:B------:R-:W0:-:S00]  /*7300*/  USETMAXREG.DEALLOC.CTAPOOL 0x28 ;  /* 0x00000028000079c8 */ /* 0x000e0000080e0500 */
[----:B0-----:R-:W-:-:S13]  /*7310*/  ISETP.NE.AND P0, PT, R5, RZ, PT ;  /* 0x000000ff0500720c */ /* 0x001fda0003f05270 */
[----:B------:R-:W-:Y:S05]  /*7320*/  @P0 EXIT ;  /* 0x000000000000094d */ /* 0x000fea0003800000 */
[----:B------:R-:W-:Y:S01]  /*7330*/  LOP3.LUT P0, RZ, R10, 0xff, RZ, 0xc0, !PT ;  /* 0x000000ff0aff7812 */ /* 0x000fe2000780c0ff */
[----:B------:R-:W-:Y:S02]  /*7340*/  IMAD.MOV.U32 R9, RZ, RZ, 0x1 ;  /* 0x00000001ff097424 */ /* 0x000fe400078e00ff */
[----:B------:R-:W-:-:S10]  /*7350*/  IMAD.MOV.U32 R10, RZ, RZ, RZ ;  /* 0x000000ffff0a7224 */ /* 0x000fd400078e00ff */
[----:B------:R-:W-:Y:S05]  /*7360*/  @!P0 BRA `(.L_x_161) ;  /* 0x0000000c00888947 */ /* 0x000fea0003800000 */
[----:B------:R-:W0:Y:S01]  /*7370*/  LDC R5, c[0x0][0x28c] ;  /* 0x0000a300ff057b82 */ /* 0x000e220000000800 */
[----:B------:R-:W1:Y:S01]  /*7380*/  S2R R16, SR_CgaCtaId ;  /* 0x0000000000107919 */ /* 0x000e620000008800 */
[----:B------:R-:W-:Y:S01]  /*7390*/  ULDC UR6, c[0x0][0x758] ;  /* 0x0001d60000067ab9 */ /* 0x000fe20000000800 */
[----:B------:R-:W-:Y:S01]  /*73a0*/  UMOV UR7, 0xffffffff ;  /* 0xffffffff00077882 */ /* 0x000fe20000000000 */
[----:B------:R-:W-:Y:S01]  /*73b0*/  BSSY B0, `(.L_x_161) ;  /* 0x00000dd000007945 */ /* 0x000fe20003800000 */
[----:B------:R-:W-:Y:S01]  /*73c0*/  USHF.L.U32 UR7, UR7, UR6, URZ ;  /* 0x0000000607077299 */ /* 0x000fe2000800063f */
[----:B------:R-:W-:Y:S01]  /*73d0*/  IMAD.MOV.U32 R11, RZ, RZ, 0x1 ;  /* 0x00000001ff0b7424 */ /* 0x000fe200078e00ff */
[----:B------:R-:W-:Y:S01]  /*73e0*/  LOP3.LUT R19, R0, 0x2, RZ, 0xfc, !PT ;  /* 0x0000000200137812 */ /* 0x000fe200078efcff */
[----:B------:R-:W-:Y:S01]  /*73f0*/  IMAD.MOV.U32 R9, RZ, RZ, 0x1 ;  /* 0x00000001ff097424 */ /* 0x000fe200078e00ff */
[----:B------:R-:W-:Y:S01]  /*7400*/  ULDC UR5, c[0x0][0x700] ;  /* 0x0001c00000057ab9 */ /* 0x000fe20000000800 */
[----:B------:R-:W-:Y:S01]  /*7410*/  IMAD.MOV.U32 R10, RZ, RZ, RZ ;  /* 0x000000ffff0a7224 */ /* 0x000fe200078e00ff */
[----:B------:R-:W-:Y:S01]  /*7420*/  UMOV UR8, 0x1 ;  /* 0x0000000100087882 */ /* 0x000fe20000000000 */
[----:B------:R-:W-:-:S02]  /*7430*/  UIADD3 UR5, UR5, -0x1, URZ ;  /* 0xffffffff05057890 */ /* 0x000fc4000fffe03f */
[----:B------:R-:W-:Y:S02]  /*7440*/  USHF.L.U32 UR6, UR8, UR6, URZ ;  /* 0x0000000608067299 */ /* 0x000fe4000800063f */
[----:B------:R-:W-:Y:S01]  /*7450*/  ULOP3.LUT UR7, URZ, UR7, URZ, 0x33, !UPT ;  /* 0x000000073f077292 */ /* 0x000fe2000f8e333f */
[----:B------:R-:W-:Y:S01]  /*7460*/  ULDC.64 UR42, c[0x0][0x198] ;  /* 0x00006600002a7ab9 */ /* 0x000fe20000000a00 */
[----:B0-----:R-:W-:-:S05]  /*7470*/  VIADD R5, R5, 0x7f ;  /* 0x0000007f05057836 */ /* 0x001fca0000000000 */
[----:B------:R-:W-:-:S04]  /*7480*/  SHF.R.S32.HI R6, RZ, 0x1f, R5 ;  /* 0x0000001fff067819 */ /* 0x000fc80000011405 */
[----:B------:R-:W-:Y:S01]  /*7490*/  LEA.HI R6, R6, R5, RZ, 0x7 ;  /* 0x0000000506067211 */ /* 0x000fe200078f38ff */
[C---:B-1----:R-:W-:Y:S02]  /*74a0*/  IMAD.SHL.U32 R12, R16.reuse, 0x40, RZ ;  /* 0x00000040100c7824 */ /* 0x042fe400078e00ff */
[C---:B------:R-:W-:Y:S01]  /*74b0*/  IMAD.SHL.U32 R14, R16.reuse, 0x1000, RZ ;  /* 0x00001000100e7824 */ /* 0x040fe200078e00ff */
[----:B------:R-:W-:Y:S01]  /*74c0*/  SHF.R.S32.HI R13, RZ, 0x7, R6 ;  /* 0x00000007ff0d7819 */ /* 0x000fe20000011406 */
[----:B------:R-:W-:Y:S01]  /*74d0*/  IMAD.SHL.U32 R15, R16, 0x80, RZ ;  /* 0x00000080100f7824 */ /* 0x000fe200078e00ff */
[----:B------:R-:W-:Y:S01]  /*74e0*/  LOP3.LUT R12, R12, 0x40, RZ, 0xc0, !PT ;  /* 0x000000400c0c7812 */ /* 0x000fe200078ec0ff */
[----:B------:R-:W-:Y:S01]  /*74f0*/  IMAD.SHL.U32 R16, R16, 0x400, RZ ;  /* 0x0000040010107824 */ /* 0x000fe200078e00ff */
[----:B------:R-:W-:Y:S01]  /*7500*/  LOP3.LUT R14, R14, 0x1000, RZ, 0xc0, !PT ;  /* 0x000010000e0e7812 */ /* 0x000fe200078ec0ff */
[----:B------:R-:W-:Y:S01]  /*7510*/  VIADD R17, R13, 0x1 ;  /* 0x000000010d117836 */ /* 0x000fe20000000000 */
[----:B------:R-:W-:-:S02]  /*7520*/  LOP3.LUT R15, R15, 0x80, RZ, 0xc0, !PT ;  /* 0x000000800f0f7812 */ /* 0x000fc400078ec0ff */
[----:B------:R-:W-:-:S07]  /*7530*/  LOP3.LUT R16, R16, 0x400, RZ, 0xc0, !PT ;  /* 0x0000040010107812 */ /* 0x000fce00078ec0ff */
.L_x_172:
[----:B------:R-:W-:-:S03]  /*7540*/  UMOV UR8, 0xffffffff ;  /* 0xffffffff00087882 */ /* 0x000fc60000000000 */
[----:B------:R-:W-:Y:S05]  /*7550*/  BRA.DIV UR8, `(.L_x_162) ;  /* 0x0000000e08e47947 */ /* 0x000fea000b800000 */
[----:B------:R-:W-:-:S13]  /*7560*/  ELECT P0, URZ, PT ;  /* 0x00000000003f782f */ /* 0x000fda0003800000 */
.L_x_183:
[----:B------:R-:W0:Y:S01]  /*7570*/  LDC R5, c[0x0][0x28c] ;  /* 0x0000a300ff057b82 */ /* 0x000e220000000800 */
[----:B------:R-:W-:Y:S01]  /*7580*/  BSSY B1, `(.L_x_163) ;  /* 0x000004e000017945 */ /* 0x000fe20003800000 */
[----:B0-----:R-:W-:-:S13]  /*7590*/  ISETP.LT.OR P0, PT, R5, 0x1, !P0 ;  /* 0x000000010500780c */ /* 0x001fda0004701670 */
[----:B------:R-:W-:Y:S05]  /*75a0*/  @P0 BRA `(.L_x_164) ;  /* 0x00000004002c0947 */ /* 0x000fea0003800000 */
[----:B------:R-:W-:Y:S02]  /*75b0*/  IMAD R23, R18, 0x100, R15 ;  /* 0x0000010012177824 */ /* 0x000fe400078e020f */
[----:B------:R-:W-:Y:S02]  /*75c0*/  IMAD.SHL.U32 R4, R4, 0x80, RZ ;  /* 0x0000008004047824 */ /* 0x000fe400078e00ff */
[----:B------:R-:W-:Y:S02]  /*75d0*/  IMAD R18, R18, 0x80, R12 ;  /* 0x0000008012127824 */ /* 0x000fe400078e020c */
[----:B------:R-:W-:Y:S02]  /*75e0*/  IMAD.MOV.U32 R25, RZ, RZ, RZ ;  /* 0x000000ffff197224 */ /* 0x000fe400078e00ff */
[----:B------:R-:W-:Y:S02]  /*75f0*/  IMAD.MOV.U32 R28, RZ, RZ, 0x40 ;  /* 0x00000040ff1c7424 */ /* 0x000fe400078e00ff */
[----:B------:R-:W-:-:S02]  /*7600*/  IMAD.MOV.U32 R5, RZ, RZ, R17 ;  /* 0x000000ffff057224 */ /* 0x000fc400078e0011 */
[----:B------:R-:W-:Y:S02]  /*7610*/  IMAD.MOV.U32 R6, RZ, RZ, R9 ;  /* 0x000000ffff067224 */ /* 0x000fe400078e0009 */
[----:B------:R-:W-:Y:S02]  /*7620*/  IMAD.MOV.U32 R7, RZ, RZ, R10 ;  /* 0x000000ffff077224 */ /* 0x000fe400078e000a */
[----:B------:R-:W-:-:S07]  /*7630*/  IMAD.MOV.U32 R27, RZ, RZ, RZ ;  /* 0x000000ffff1b7224 */ /* 0x000fce00078e00ff */
.L_x_167:
[----:B------:R-:W0:Y:S01]  /*7640*/  S2R R22, SR_CgaCtaId ;  /* 0x0000000000167919 */ /* 0x000e220000008800 */
[----:B------:R-:W-:Y:S02]  /*7650*/  MOV R21, 0x400 ;  /* 0x0000040000157802 */ /* 0x000fe40000000f00 */
[----:B------:R-:W-:Y:S02]  /*7660*/  ISETP.NE.AND P1, PT, R8, RZ, PT ;  /* 0x000000ff0800720c */ /* 0x000fe40003f25270 */
[----:B0-----:R-:W-:Y:S02]  /*7670*/  LEA R26, R22, R21, 0x18 ;  /* 0x00000015161a7211 */ /* 0x001fe400078ec0ff */
[----:B------:R-:W-:-:S09]  /*7680*/  SHF.L.U32 R21, R6, 0x1f, RZ ;  /* 0x0000001f06157819 */ /* 0x000fd200000006ff */
[----:B------:R-:W0:Y:S01]  /*7690*/  @!P1 LDC R22, c[0x0][0x640] ;  /* 0x00019000ff169b82 */ /* 0x000e220000000800 */
[----:B------:R-:W-:-:S04]  /*76a0*/  IMAD R24, R7, 0x8, R26 ;  /* 0x0000000807187824 */ /* 0x000fc800078e021a */
[----:B------:R-:W1:Y:S02]  /*76b0*/  SYNCS.PHASECHK.TRANS64.TRYWAIT P0, [R24+URZ+0x20], R21 ;  /* 0x00002015180075a7 */ /* 0x000e64000800017f */
[----:B-1----:R-:W-:Y:S05]  /*76c0*/  @!P0 BRA `(.L_x_165) ;  /* 0x0000000c00a88947 */ /* 0x002fea0003800000 */
.L_x_184:
[----:B-1----:R-:W-:Y:S01]  /*76d0*/  PRMT R21, R19, 0x9910, RZ ;  /* 0x0000991013157816 */ /* 0x002fe200000000ff */
[----:B0-----:R0:W-:Y:S03]  /*76e0*/  @!P1 SYNCS.ARRIVE.TRANS64 RZ, [R24+URZ], R22 ;  /* 0x0000001618ff99a7 */ /* 0x0011e6000800003f */
[----:B------:R-:W-:-:S13]  /*76f0*/  ISETP.NE.AND P0, PT, R21, 0x2, PT ;  /* 0x000000021500780c */ /* 0x000fda0003f05270 */
[----:B0-----:R-:W-:Y:S05]  /*7700*/  @P0 BRA `(.L_x_166) ;  /* 0x0000000000040947 */ /* 0x001fea0003800000 */
[----:B------:R-:W-:Y:S01]  /*7710*/  BPT.TRAP 0x1 ;  /* 0x000000040000795c */ /* 0x000fe20000300000 */
.L_x_166:
[C---:B------:R-:W-:Y:S01]  /*7720*/  IMAD R21, R7.reuse, 0x2000, R14 ;  /* 0x0000200007157824 */ /* 0x040fe200078e020e */
[----:B------:R-:W-:Y:S01]  /*7730*/  R2UR UR9, R26 ;  /* 0x000000001a0972ca */ /* 0x000fe200000e0000 */
[--C-:B------:R-:W-:Y:S01]  /*7740*/  IMAD R22, R7, 0x8000, R26.reuse ;  /* 0x0000800007167824 */ /* 0x100fe200078e021a */
[----:B------:R-:W-:Y:S01]  /*7750*/  R2UR UR10, R28 ;  /* 0x000000001c0a72ca */ /* 0x000fe200000e0000 */
[----:B------:R-:W-:Y:S01]  /*7760*/  IMAD R21, R21, 0x2, R26 ;  /* 0x0000000215157824 */ /* 0x000fe200078e021a */
[----:B------:R-:W-:Y:S01]  /*7770*/  R2UR UR33, R24 ;  /* 0x00000000182172ca */ /* 0x000fe200000e0000 */
[----:B------:R-:W-:Y:S01]  /*7780*/  VIADD R5, R5, 0xffffffff ;  /* 0xffffffff05057836 */ /* 0x000fe20000000000 */
[----:B------:R-:W-:Y:S01]  /*7790*/  R2UR UR8, R22 ;  /* 0x00000000160872ca */ /* 0x000fe200000e0000 */
[----:B------:R-:W-:Y:S01]  /*77a0*/  UIADD3 UR22, UP0, UR42, 0xf0, URZ ;  /* 0x000000f02a167890 */ /* 0x000fe2000ff1e03f */
[----:B------:R-:W-:Y:S01]  /*77b0*/  R2UR UR32, R21 ;  /* 0x00000000152072ca */ /* 0x000fe200000e0000 */
[----:B------:R-:W-:Y:S01]  /*77c0*/  IMAD R21, R7, 0x800, R16 ;  /* 0x0000080007157824 */ /* 0x000fe200078e0210 */
[----:B------:R-:W-:Y:S01]  /*77d0*/  R2UR UR36, R20 ;  /* 0x00000000142472ca */ /* 0x000fe200000e0000 */
[----:B------:R-:W-:Y:S01]  /*77e0*/  UIADD3 UR30, UP1, UR42, 0x1f0, URZ ;  /* 0x000001f02a1e7890 */ /* 0x000fe2000ff3e03f */
[----:B------:R-:W-:Y:S01]  /*77f0*/  R2UR UR34, R25 ;  /* 0x00000000192272ca */ /* 0x000fe200000e0000 */
[----:B------:R-:W-:Y:S01]  /*7800*/  UIADD3 UR38, UP2, UR42, 0x2f0, URZ ;  /* 0x000002f02a267890 */ /* 0x000fe2000ff5e03f */
[----:B------:R-:W-:Y:S01]  /*7810*/  R2UR UR24, R21 ;  /* 0x00000000151872ca */ /* 0x000fe200000e0000 */
[----:B------:R-:W-:Y:S01]  /*7820*/  UIADD3.X UR23, URZ, UR43, URZ, UP0, !UPT ;  /* 0x0000002b3f177290 */ /* 0x000fe200087fe43f */
[----:B------:R-:W-:Y:S01]  /*7830*/  R2UR UR35, R18 ;  /* 0x00000000122372ca */ /* 0x000fe200000e0000 */
[----:B------:R-:W-:Y:S01]  /*7840*/  UIADD3.X UR31, URZ, UR43, URZ, UP1, !UPT ;  /* 0x0000002b3f1f7290 */ /* 0x000fe20008ffe43f */
[----:B------:R-:W-:Y:S01]  /*7850*/  R2UR UR26, R23 ;  /* 0x00000000171a72ca */ /* 0x000fe200000e0000 */
[----:B------:R-:W-:Y:S01]  /*7860*/  UIADD3 UR18, UR10, -0x40, URZ ;  /* 0xffffffc00a127890 */ /* 0x000fe2000fffe03f */
[----:B------:R-:W-:Y:S01]  /*7870*/  R2UR UR27, R27 ;  /* 0x000000001b1b72ca */ /* 0x000fe200000e0000 */
[----:B------:R-:W-:Y:S01]  /*7880*/  UIADD3 UR32, UR32, 0x100, URZ ;  /* 0x0000010020207890 */ /* 0x000fe2000fffe03f */
[----:B------:R-:W-:Y:S01]  /*7890*/  R2UR UR19, R4 ;  /* 0x00000000041372ca */ /* 0x000fe200000e0000 */
[----:B------:R-:W-:Y:S01]  /*78a0*/  UIADD3 UR16, UR8, 0x10100, URZ ;  /* 0x0001010008107890 */ /* 0x000fe2000fffe03f */
[----:B------:R-:W-:Y:S01]  /*78b0*/  ISETP.GT.AND P1, PT, R5, 0x1, PT ;  /* 0x000000010500780c */ /* 0x000fe20003f24270 */
[----:B------:R-:W-:Y:S01]  /*78c0*/  UIADD3.X UR39, URZ, UR43, URZ, UP2, !UPT ;  /* 0x0000002b3f277290 */ /* 0x000fe200097fe43f */
[----:B------:R-:W-:Y:S01]  /*78d0*/  VIADD R7, R7, 0x1 ;  /* 0x0000000107077836 */ /* 0x000fe20000000000 */
[----:B------:R-:W-:Y:S01]  /*78e0*/  UIADD3 UR24, UR9, 0x30100, UR24 ;  /* 0x0003010009187890 */ /* 0x000fe2000fffe018 */
[----:B------:R-:W-:Y:S01]  /*78f0*/  VIADD R27, R27, 0x1 ;  /* 0x000000011b1b7836 */ /* 0x000fe20000000000 */
[----:B------:R-:W-:Y:S01]  /*7900*/  UIADD3 UR8, UR8, 0x14100, URZ ;  /* 0x0001410008087890 */ /* 0x000fe2000fffe03f */
[----:B------:R-:W-:Y:S01]  /*7910*/  VIADD R28, R28, 0x80 ;  /* 0x000000801c1c7836 */ /* 0x000fe20000000000 */
[----:B------:R-:W-:Y:S01]  /*7920*/  UMOV UR13, 0x30000 ;  /* 0x00030000000d7882 */ /* 0x000fe20000000000 */
[----:B------:R-:W-:Y:S01]  /*7930*/  UMOV UR40, 0x0 ;  /* 0x0000000000287882 */ /* 0x000fe20000000000 */
[----:B------:R-:W-:Y:S01]  /*7940*/  UMOV UR41, 0x10000000 ;  /* 0x1000000000297882 */ /* 0x000fe20000000000 */
[----:B------:R-:W-:Y:S01]  /*7950*/  ISETP.NE.AND P0, PT, R7, 0x4, PT ;  /* 0x000000040700780c */ /* 0x000fe20003f05270 */
[----:B------:R-:W-:Y:S01]  /*7960*/  UMOV UR25, UR33 ;  /* 0x0000002100197c82 */ /* 0x000fe20008000000 */
[----:B------:R-:W-:Y:S01]  /*7970*/  UMOV UR28, UR36 ;  /* 0x00000024001c7c82 */ /* 0x000fe20008000000 */
[----:B------:R0:W-:Y:S01]  /*7980*/  UTMALDG.3D.MULTICAST [UR32], [UR22], UR13, desc[UR40] ;  /* 0x00002820160073b4 */ /* 0x0001e2000801180d */
[----:B------:R-:W-:Y:S01]  /*7990*/  UMOV UR17, UR33 ;  /* 0x0000002100117c82 */ /* 0x000fe20008000000 */
[----:B------:R-:W-:Y:S01]  /*79a0*/  UMOV UR20, UR36 ;  /* 0x0000002400147c82 */ /* 0x000fe20008000000 */
[----:B------:R-:W-:Y:S01]  /*79b0*/  UMOV UR9, UR33 ;  /* 0x0000002100097c82 */ /* 0x000fe20008000000 */
[----:B------:R-:W-:Y:S01]  /*79c0*/  UMOV UR12, UR36 ;  /* 0x00000024000c7c82 */ /* 0x000fe20008000000 */
[----:B------:R-:W-:Y:S01]  /*79d0*/  UMOV UR11, UR19 ;  /* 0x00000013000b7c82 */ /* 0x000fe20008000000 */
[----:B------:R-:W-:Y:S01]  /*79e0*/  SEL R21, RZ, 0x1, P0 ;  /* 0x00000001ff157807 */ /* 0x000fe20000000000 */
[----:B------:R-:W-:Y:S01]  /*79f0*/  VIADD R25, R25, 0x40 ;  /* 0x0000004019197836 */ /* 0x000fe20000000000 */
[----:B------:R0:W-:Y:S01]  /*7a00*/  UTMALDG.3D.MULTICAST [UR24], [UR30], UR13, desc[UR40] ;  /* 0x000028181e0073b4 */ /* 0x0001e2000801180d */
[----:B------:R-:W-:-:S02]  /*7a10*/  SEL R7, R7, RZ, P0 ;  /* 0x000000ff07077207 */ /* 0x000fc40000000000 */
[----:B------:R-:W-:Y:S01]  /*7a20*/  LOP3.LUT R6, R6, R21, RZ, 0x3c, !PT ;  /* 0x0000001506067212 */ /* 0x000fe200078e3cff */
[----:B------:R0:W-:Y:S01]  /*7a30*/  UTMALDG.3D [UR16], [UR38], desc[UR40] ;  /* 0x00002810260075b4 */ /* 0x0001e20008011000 */
[----:B------:R0:W-:Y:S02]  /*7a40*/  UTMALDG.3D [UR8], [UR38], desc[UR40] ;  /* 0x00002808260075b4 */ /* 0x0001e40008011000 */
[----:B0-----:R-:W-:Y:S05]  /*7a50*/  @P1 BRA `(.L_x_167) ;  /* 0xfffffff800f81947 */ /* 0x001fea000383ffff */
.L_x_164:
[----:B------:R-:W-:Y:S05]  /*7a60*/  BSYNC B1 ;  /* 0x0000000000017941 */ /* 0x000fea0003800000 */
.L_x_163:
[----:B------:R-:W-:Y:S01]  /*7a70*/  LOP3.LUT P1, RZ, R11, 0xff, RZ, 0xc0, !PT ;  /* 0x000000ff0bff7812 */ /* 0x000fe2000782c0ff */
[----:B------:R-:W-:Y:S01]  /*7a80*/  IMAD.IADD R10, R13, 0x1, R10 ;  /* 0x000000010d0a7824 */ /* 0x000fe200078e020a */
[----:B------:R-:W-:Y:S01]  /*7a90*/  IADD3 R2, P2, R2, UR14, RZ ;  /* 0x0000000e02027c10 */ /* 0x000fe2000ff5e0ff */
[----:B------:R-:W-:Y:S01]  /*7aa0*/  ULDC.64 UR8, c[0x0][0x750] ;  /* 0x0001d40000087ab9 */ /* 0x000fe20000000a00 */
[----:B------:R-:W-:Y:S01]  /*7ab0*/  BSSY B1, `(.L_x_168) ;  /* 0x000006a000017945 */ /* 0x000fe20003800000 */
[----:B------:R-:W-:Y:S01]  /*7ac0*/  IMAD.MOV.U32 R18, RZ, RZ, -0x1 ;  /* 0xffffffffff127424 */ /* 0x000fe200078e00ff */
[----:B------:R-:W-:Y:S01]  /*7ad0*/  SHF.R.U32.HI R4, RZ, 0x2, R10 ;  /* 0x00000002ff047819 */ /* 0x000fe2000001160a */
[----:B------:R-:W-:Y:S01]  /*7ae0*/  IMAD.MOV.U32 R20, RZ, RZ, -0x1 ;  /* 0xffffffffff147424 */ /* 0x000fe200078e00ff */
[----:B------:R-:W-:Y:S02]  /*7af0*/  ISETP.GT.U32.AND P0, PT, R10, 0x3, PT ;  /* 0x000000030a00780c */ /* 0x000fe40003f04070 */
[----:B------:R-:W-:-:S02]  /*7b00*/  LOP3.LUT R4, R4, 0x1, RZ, 0xc0, !PT ;  /* 0x0000000104047812 */ /* 0x000fc400078ec0ff */
[----:B------:R-:W-:Y:S01]  /*7b10*/  ISETP.LT.U32.AND P0, PT, R13, 0x4, P0 ;  /* 0x000000040d00780c */ /* 0x000fe20000701070 */
[----:B------:R-:W0:Y:S01]  /*7b20*/  @P1 S2R R6, SR_CgaCtaId ;  /* 0x0000000000061919 */ /* 0x000e220000008800 */
[----:B------:R-:W-:Y:S02]  /*7b30*/  @P1 MOV R5, 0x400 ;  /* 0x0000040000051802 */ /* 0x000fe40000000f00 */
[----:B------:R-:W-:Y:S02]  /*7b40*/  IADD3.X R3, R3, UR4, RZ, P2, !PT ;  /* 0x0000000403037c10 */ /* 0x000fe400097fe4ff */
[----:B------:R-:W-:Y:S02]  /*7b50*/  ISETP.GE.U32.AND P2, PT, R2, UR8, PT ;  /* 0x0000000802007c0c */ /* 0x000fe4000bf46070 */
[----:B------:R-:W-:Y:S02]  /*7b60*/  LOP3.LUT R10, R10, 0x3, RZ, 0xc0, !PT ;  /* 0x000000030a0a7812 */ /* 0x000fe400078ec0ff */
[----:B------:R-:W-:-:S02]  /*7b70*/  PRMT R11, RZ, 0x7610, R11 ;  /* 0x00007610ff0b7816 */ /* 0x000fc4000000000b */
[----:B0-----:R-:W-:-:S04]  /*7b80*/  @P1 LEA R5, R6, R5, 0x18 ;  /* 0x0000000506051211 */ /* 0x001fc800078ec0ff */
[----:B------:R0:W-:Y:S01]  /*7b90*/  @P1 SYNCS.ARRIVE.TRANS64.A1T0 RZ, [R5+URZ+0x58], RZ ;  /* 0x000058ff05ff19a7 */ /* 0x0001e2000810003f */
[----:B------:R-:W-:Y:S02]  /*7ba0*/  ISETP.NE.U32.AND P1, PT, R4, 0x1, PT ;  /* 0x000000010400780c */ /* 0x000fe40003f25070 */
[----:B------:R-:W-:Y:S02]  /*7bb0*/  SEL R4, RZ, 0x1, !P0 ;  /* 0x00000001ff047807 */ /* 0x000fe40004000000 */
[----:B------:R-:W-:Y:S02]  /*7bc0*/  ISETP.GE.U32.AND.EX P0, PT, R3, UR9, PT, P2 ;  /* 0x0000000903007c0c */ /* 0x000fe4000bf06120 */
[----:B------:R-:W-:-:S04]  /*7bd0*/  ISETP.GT.U32.AND P1, PT, R13, 0x3, !P1 ;  /* 0x000000030d00780c */ /* 0x000fc80004f24070 */
[----:B0-----:R-:W-:-:S04]  /*7be0*/  SEL R5, RZ, 0x1, !P1 ;  /* 0x00000001ff057807 */ /* 0x001fc80004800000 */
[----:B------:R-:W-:Y:S01]  /*7bf0*/  LOP3.LUT R9, R5, R9, R4, 0x96, !PT ;  /* 0x0000000905097212 */ /* 0x000fe200078e9604 */
[----:B------:R-:W-:Y:S01]  /*7c00*/  IMAD.MOV.U32 R4, RZ, RZ, -0x1 ;  /* 0xffffffffff047424 */ /* 0x000fe200078e00ff */
[----:B------:R-:W-:Y:S01]  /*7c10*/  PRMT R5, RZ, 0x7610, R5 ;  /* 0x00007610ff057816 */ /* 0x000fe20000000005 */
[----:B------:R-:W-:Y:S06]  /*7c20*/  @P0 BRA `(.L_x_169) ;  /* 0x0000000400480947 */ /* 0x000fec0003800000 */
[----:B------:R-:W0:Y:S01]  /*7c30*/  S2R R18, SR_CTAID.X ;  /* 0x0000000000127919 */ /* 0x000e220000002500 */
[----:B------:R-:W-:Y:S01]  /*7c40*/  ULDC UR8, c[0x0][0x150] ;  /* 0x0000540000087ab9 */ /* 0x000fe20000000800 */
[----:B------:R-:W1:Y:S01]  /*7c50*/  LDC R5, c[0x0][0x144] ;  /* 0x00005100ff057b82 */ /* 0x000e620000000800 */
[----:B------:R-:W-:Y:S01]  /*7c60*/  ULDC UR11, c[0x0][0x730] ;  /* 0x0001cc00000b7ab9 */ /* 0x000fe20000000800 */
[----:B------:R-:W2:Y:S06]  /*7c70*/  S2R R21, SR_CTAID.Y ;  /* 0x0000000000157919 */ /* 0x000eac0000002600 */
[----:B------:R-:W3:Y:S01]  /*7c80*/  LDC R22, c[0x0][0x148] ;  /* 0x00005200ff167b82 */ /* 0x000ee20000000800 */
[----:B0-----:R-:W-:-:S02]  /*7c90*/  I2FP.F32.U32 R4, R18 ;  /* 0x0000001200047245 */ /* 0x001fc40000201000 */
[----:B--2---:R-:W-:-:S03]  /*7ca0*/  I2FP.F32.U32 R6, R21 ;  /* 0x0000001500067245 */ /* 0x004fc60000201000 */
[----:B------:R-:W-:Y:S01]  /*7cb0*/  FMUL R4, R4, UR8 ;  /* 0x0000000804047c20 */ /* 0x000fe20008400000 */
[----:B------:R-:W-:Y:S02]  /*7cc0*/  ULDC UR8, c[0x0][0x154] ;  /* 0x0000550000087ab9 */ /* 0x000fe40000000800 */
[----:B------:R-:W-:Y:S01]  /*7cd0*/  FMUL R7, R6, UR8 ;  /* 0x0000000806077c20 */ /* 0x000fe20008400000 */
[----:B------:R-:W-:Y:S02]  /*7ce0*/  ULDC.64 UR8, c[0x0][0x728] ;  /* 0x0001ca0000087ab9 */ /* 0x000fe40000000a00 */
[----:B------:R-:W0:Y:S01]  /*7cf0*/  F2I.U32.TRUNC.NTZ R4, R4 ;  /* 0x0000000400047305 */ /* 0x000e22000020f000 */
[----:B------:R-:W-:-:S04]  /*7d00*/  ISETP.NE.U32.AND P0, PT, RZ, UR8, PT ;  /* 0x00000008ff007c0c */ /* 0x000fc8000bf05070 */
[----:B------:R-:W-:-:S03]  /*7d10*/  ISETP.NE.AND.EX P0, PT, RZ, UR9, PT, P0 ;  /* 0x00000009ff007c0c */ /* 0x000fc6000bf05300 */
[----:B------:R-:W2:Y:S01]  /*7d20*/  F2I.U32.TRUNC.NTZ R7, R7 ;  /* 0x0000000700077305 */ /* 0x000ea2000020f000 */
[----:B0-----:R-:W-:Y:S02]  /*7d30*/  IMAD.MOV R6, RZ, RZ, -R4 ;  /* 0x000000ffff067224 */ /* 0x001fe400078e0a04 */
[----:B------:R-:W-:Y:S02]  /*7d40*/  IMAD.MOV.U32 R4, RZ, RZ, R2 ;  /* 0x000000ffff047224 */ /* 0x000fe400078e0002 */
[----:B-1----:R-:W-:Y:S02]  /*7d50*/  IMAD R18, R5, R6, R18 ;  /* 0x0000000605127224 */ /* 0x002fe400078e0212 */
[----:B------:R-:W-:Y:S02]  /*7d60*/  IMAD.MOV.U32 R5, RZ, RZ, R3 ;  /* 0x000000ffff057224 */ /* 0x000fe400078e0003 */
[----:B--2---:R-:W-:Y:S01]  /*7d70*/  IMAD.MOV R24, RZ, RZ, -R7 ;  /* 0x000000ffff187224 */ /* 0x004fe200078e0a07 */
[----:B---3--:R-:W-:Y:S06]  /*7d80*/  @!P0 BRA `(.L_x_170) ;  /* 0x0000000000288947 */ /* 0x008fec0003800000 */
[----:B------:R-:W-:Y:S02]  /*7d90*/  ULDC UR10, c[0x0][0x734] ;  /* 0x0001cd00000a7ab9 */ /* 0x000fe40000000800 */
[----:B------:R-:W-:-:S05]  /*7da0*/  IADD3 R5, P0, R2, UR10, RZ ;  /* 0x0000000a02057c10 */ /* 0x000fca000ff1e0ff */
[----:B------:R-:W-:-:S04]  /*7db0*/  IMAD.X R23, RZ, RZ, R3, P0 ;  /* 0x000000ffff177224 */ /* 0x000fc800000e0603 */
[----:B------:R-:W-:-:S04]  /*7dc0*/  IMAD.WIDE.U32 R6, R23, UR8, RZ ;  /* 0x0000000817067c25 */ /* 0x000fc8000f8e00ff */
[----:B------:R-:W-:-:S04]  /*7dd0*/  IMAD.WIDE.U32 R6, P0, R5, UR9, R6 ;  /* 0x0000000905067c25 */ /* 0x000fc8000f800006 */
[----:B------:R-:W-:-:S04]  /*7de0*/  IMAD.WIDE.U32 R4, R5, UR8, RZ ;  /* 0x0000000805047c25 */ /* 0x000fc8000f8e00ff */
[----:B------:R-:W-:Y:S01]  /*7df0*/  IMAD.MOV.U32 R4, RZ, RZ, R7 ;  /* 0x000000ffff047224 */ /* 0x000fe200078e0007 */
[----:B------:R-:W-:Y:S01]  /*7e00*/  IADD3 RZ, P1, R5, R6, RZ ;  /* 0x0000000605ff7210 */ /* 0x000fe20007f3e0ff */
[----:B------:R-:W-:-:S04]  /*7e10*/  IMAD.X R5, RZ, RZ, RZ, P0 ;  /* 0x000000ffff057224 */ /* 0x000fc800000e06ff */
[----:B------:R-:W-:-:S08]  /*7e20*/  IMAD.WIDE.U32.X R4, R23, UR9, R4, P1 ;  /* 0x0000000917047c25 */ /* 0x000fd000088e0404 */
.L_x_170:
[--C-:B------:R-:W-:Y:S01]  /*7e30*/  SHF.R.U64 R20, R4, UR11, R5.reuse ;  /* 0x0000000b04147c19 */ /* 0x100fe20008001205 */
[----:B------:R-:W-:Y:S01]  /*7e40*/  ULDC.64 UR8, c[0x0][0x720] ;  /* 0x0001c80000087ab9 */ /* 0x000fe20000000a00 */
[----:B------:R-:W-:Y:S01]  /*7e50*/  SHF.R.U32.HI R4, RZ, UR11, R5 ;  /* 0x0000000bff047c19 */ /* 0x000fe20008011605 */
[----:B------:R-:W-:Y:S01]  /*7e60*/  ULDC.64 UR10, c[0x0][0x740] ;  /* 0x0001d000000a7ab9 */ /* 0x000fe20000000a00 */
[----:B------:R-:W-:Y:S01]  /*7e70*/  IADD3 R5, P0, RZ, -R20, RZ ;  /* 0x80000014ff057210 */ /* 0x000fe20007f1e0ff */
[----:B------:R-:W-:-:S04]  /*7e80*/  @P4 IMAD R18, R22, R24, R21 ;  /* 0x0000001816124224 */ /* 0x000fc800078e0215 */
[----:B------:R-:W-:Y:S01]  /*7e90*/  IMAD.X R4, RZ, RZ, ~R4, P0 ;  /* 0x000000ffff047224 */ /* 0x000fe200000e0e04 */
[----:B------:R-:W-:-:S03]  /*7ea0*/  ISETP.NE.U32.AND P0, PT, RZ, UR10, PT ;  /* 0x0000000aff007c0c */ /* 0x000fc6000bf05070 */
[----:B------:R-:W-:Y:S01]  /*7eb0*/  IMAD R4, R4, UR8, RZ ;  /* 0x0000000804047c24 */ /* 0x000fe2000f8e02ff */
[----:B------:R-:W-:-:S03]  /*7ec0*/  ISETP.NE.AND.EX P0, PT, RZ, UR11, PT, P0 ;  /* 0x0000000bff007c0c */ /* 0x000fc6000bf05300 */
[C---:B------:R-:W-:Y:S02]  /*7ed0*/  IMAD R7, R5.reuse, UR9, R4 ;  /* 0x0000000905077c24 */ /* 0x040fe4000f8e0204 */
[----:B------:R-:W-:Y:S01]  /*7ee0*/  IMAD.WIDE.U32 R4, R5, UR8, R2 ;  /* 0x0000000805047c25 */ /* 0x000fe2000f8e0002 */
[----:B------:R-:W-:-:S03]  /*7ef0*/  ULDC UR8, c[0x0][0x718] ;  /* 0x0001c60000087ab9 */ /* 0x000fc60000000800 */
[----:B------:R-:W-:-:S05]  /*7f00*/  IMAD.IADD R5, R5, 0x1, R7 ;  /* 0x0000000105057824 */ /* 0x000fca00078e0207 */
[--C-:B------:R-:W-:Y:S02]  /*7f10*/  SHF.R.U64 R21, R4, UR8, R5.reuse ;  /* 0x0000000804157c19 */ /* 0x100fe40008001205 */
[----:B------:R-:W-:Y:S01]  /*7f20*/  SHF.R.U32.HI R4, RZ, UR8, R5 ;  /* 0x00000008ff047c19 */ /* 0x000fe20008011605 */
[----:B------:R-:W-:-:S03]  /*7f30*/  ULDC UR8, c[0x0][0x708] ;  /* 0x0001c20000087ab9 */ /* 0x000fc60000000800 */
[--C-:B------:R-:W-:Y:S02]  /*7f40*/  SHF.R.U64 R24, R21, UR8, R4.reuse ;  /* 0x0000000815187c19 */ /* 0x100fe40008001204 */
[----:B------:R-:W-:Y:S01]  /*7f50*/  SHF.R.U32.HI R5, RZ, UR8, R4 ;  /* 0x00000008ff057c19 */ /* 0x000fe20008011604 */
[----:B------:R-:W-:-:S03]  /*7f60*/  ULDC UR8, c[0x0][0x758] ;  /* 0x0001d60000087ab9 */ /* 0x000fc60000000800 */
[--C-:B------:R-:W-:Y:S02]  /*7f70*/  SHF.R.U64 R22, R24, UR8, R5.reuse ;  /* 0x0000000818167c19 */ /* 0x100fe40008001205 */
[----:B------:R-:W-:-:S03]  /*7f80*/  SHF.R.U32.HI R23, RZ, UR8, R5 ;  /* 0x00000008ff177c19 */ /* 0x000fc60008011605 */
[----:B------:R-:W-:Y:S02]  /*7f90*/  IMAD.MOV.U32 R4, RZ, RZ, R22 ;  /* 0x000000ffff047224 */ /* 0x000fe400078e0016 */
[----:B------:R-:W-:Y:S01]  /*7fa0*/  IMAD.MOV.U32 R5, RZ, RZ, R23 ;  /* 0x000000ffff057224 */ /* 0x000fe200078e0017 */
[----:B------:R-:W-:Y:S06]  /*7fb0*/  @!P0 BRA `(.L_x_171) ;  /* 0x0000000000288947 */ /* 0x000fec0003800000 */
        /* <DEDUP_REMOVED lines=10> */
.L_x_171:
[----:B------:R-:W-:Y:S01]  /*8060*/  ULDC UR8, c[0x0][0x748] ;  /* 0x0001d20000087ab9 */ /* 0x000fe20000000800 */
[----:B------:R-:W-:Y:S02]  /*8070*/  LOP3.LUT R21, R21, UR5, RZ, 0xc0, !PT ;  /* 0x0000000515157c12 */ /* 0x000fe4000f8ec0ff */
[----:B------:R-:W-:Y:S01]  /*8080*/  SHF.R.U64 R5, R4, UR8, R5 ;  /* 0x0000000804057c19 */ /* 0x000fe20008001205 */
[----:B------:R-:W-:Y:S01]  /*8090*/  ULDC UR8, c[0x0][0x738] ;  /* 0x0001ce0000087ab9 */ /* 0x000fe20000000800 */
[----:B------:R-:W-:-:S05]  /*80a0*/  LOP3.LUT R4, R24, UR7, RZ, 0xc0, !PT ;  /* 0x0000000718047c12 */ /* 0x000fca000f8ec0ff */
[----:B------:R-:W-:Y:S02]  /*80b0*/  IMAD R7, R5, UR6, R4 ;  /* 0x0000000605077c24 */ /* 0x000fe4000f8e0204 */
[----:B------:R-:W-:-:S04]  /*80c0*/  IMAD.MOV R5, RZ, RZ, -R5 ;  /* 0x000000ffff057224 */ /* 0x000fc800078e0a05 */
[----:B------:R-:W-:Y:S01]  /*80d0*/  IMAD R22, R5, UR8, R22 ;  /* 0x0000000805167c24 */ /* 0x000fe2000f8e0216 */
[----:B------:R-:W-:Y:S01]  /*80e0*/  ULDC UR8, c[0x0][0x710] ;  /* 0x0001c40000087ab9 */ /* 0x000fe20000000800 */
[----:B------:R-:W-:Y:S02]  /*80f0*/  IMAD.MOV.U32 R5, RZ, RZ, 0x1 ;  /* 0x00000001ff057424 */ /* 0x000fe400078e00ff */
[----:B------:R-:W-:Y:S01]  /*8100*/  IMAD R18, R7, UR8, R18 ;  /* 0x0000000807127c24 */ /* 0x000fe2000f8e0212 */
[----:B------:R-:W-:Y:S02]  /*8110*/  ULDC UR8, c[0x0][0x700] ;  /* 0x0001c00000087ab9 */ /* 0x000fe40000000800 */
[----:B------:R-:W-:-:S05]  /*8120*/  IMAD R7, R22, UR8, R21 ;  /* 0x0000000816077c24 */ /* 0x000fca000f8e0215 */
[----:B------:R-:W-:Y:S02]  /*8130*/  SEL R4, R7, R18, !P4 ;  /* 0x0000001207047207 */ /* 0x000fe40006000000 */
[----:B------:R-:W-:-:S07]  /*8140*/  SEL R18, R18, R7, !P4 ;  /* 0x0000000712127207 */ /* 0x000fce0006000000 */
.L_x_169:
[----:B------:R-:W-:Y:S05]  /*8150*/  BSYNC B1 ;  /* 0x0000000000017941 */ /* 0x000fea0003800000 */
.L_x_168:
[----:B------:R-:W-:-:S13]  /*8160*/  LOP3.LUT P0, RZ, R5, 0xff, RZ, 0xc0, !PT ;  /* 0x000000ff05ff7812 */ /* 0x000fda000780c0ff */
[----:B------:R-:W-:Y:S05]  /*8170*/  @P0 BRA `(.L_x_172) ;  /* 0xfffffff000f00947 */ /* 0x000fea000383ffff */
[----:B------:R-:W-:Y:S05]  /*8180*/  BSYNC B0 ;  /* 0x0000000000007941 */ /* 0x000fea0003800000 */
.L_x_161:
[----:B------:R-:W-:-:S03]  /*8190*/  UMOV UR8, 0xffffffff ;  /* 0xffffffff00087882 */ /* 0x000fc60000000000 */
[----:B------:R-:W-:Y:S05]  /*81a0*/  BRA.DIV UR8, `(.L_x_173) ;  /* 0x0000000608047947 */ /* 0x000fea000b800000 */
[----:B------:R-:W-:-:S13]  /*81b0*/  ELECT P0, URZ, PT ;  /* 0x00000000003f782f */ /* 0x000fda0003800000 */
.L_x_187:
[----:B------:R-:W-:Y:S04]  /*81c0*/  BSSY B0, `(.L_x_174) ;  /* 0x000002b000007945 */ /* 0x000fe80003800000 */
[----:B------:R-:W-:Y:S05]  /*81d0*/  @!P0 BRA `(.L_x_175) ;  /* 0x0000000000a48947 */ /* 0x000fea0003800000 */
[----:B------:R-:W-:-:S04]  /*81e0*/  LOP3.LUT R0, R0, 0x2, RZ, 0xfc, !PT ;  /* 0x0000000200007812 */ /* 0x000fc800078efcff */
[----:B------:R-:W-:-:S13]  /*81f0*/  ISETP.NE.AND P0, PT, R0, 0x3, PT ;  /* 0x000000030000780c */ /* 0x000fda0003f05270 */
[----:B------:R-:W-:Y:S05]  /*8200*/  @!P0 BRA `(.L_x_176) ;  /* 0x0000000000048947 */ /* 0x000fea0003800000 */
[----:B------:R-:W-:Y:S01]  /*8210*/  BPT.TRAP 0x1 ;  /* 0x000000040000795c */ /* 0x000fe20000300000 */
.L_x_176:
[----:B------:R-:W0:Y:S01]  /*8220*/  S2R R3, SR_CgaCtaId ;  /* 0x0000000000037919 */ /* 0x000e220000008800 */
[----:B------:R-:W-:Y:S02]  /*8230*/  MOV R0, 0x400 ;  /* 0x0000040000007802 */ /* 0x000fe40000000f00 */
[----:B------:R-:W-:Y:S02]  /*8240*/  SHF.L.U32 R2, R9, 0x1f, RZ ;  /* 0x0000001f09027819 */ /* 0x000fe400000006ff */
[----:B0-----:R-:W-:-:S05]  /*8250*/  LEA R3, R3, R0, 0x18 ;  /* 0x0000000003037211 */ /* 0x001fca00078ec0ff */
[----:B------:R-:W-:-:S04]  /*8260*/  VIADD R3, R3, 0x20 ;  /* 0x0000002003037836 */ /* 0x000fc80000000000 */
[C---:B------:R-:W-:Y:S02]  /*8270*/  IMAD R5, R10.reuse, 0x8, R3 ;  /* 0x000000080a057824 */ /* 0x040fe400078e0203 */
[----:B------:R-:W-:Y:S02]  /*8280*/  VIADD R10, R10, 0x1 ;  /* 0x000000010a0a7836 */ /* 0x000fe40000000000 */
[----:B------:R-:W0:Y:S03]  /*8290*/  SYNCS.PHASECHK.TRANS64.TRYWAIT P0, [R5+URZ], R2 ;  /* 0x00000002050075a7 */ /* 0x000e26000800017f */
[----:B------:R-:W-:-:S04]  /*82a0*/  ISETP.NE.AND P1, PT, R10, 0x4, PT ;  /* 0x000000040a00780c */ /* 0x000fc80003f25270 */
[----:B------:R-:W-:Y:S02]  /*82b0*/  SEL R0, RZ, 0x1, P1 ;  /* 0x00000001ff007807 */ /* 0x000fe40000800000 */
[----:B------:R-:W-:Y:S02]  /*82c0*/  SEL R10, R10, RZ, P1 ;  /* 0x000000ff0a0a7207 */ /* 0x000fe40000800000 */
[----:B------:R-:W-:-:S03]  /*82d0*/  LOP3.LUT R9, R9, R0, RZ, 0x3c, !PT ;  /* 0x0000000009097212 */ /* 0x000fc600078e3cff */
[----:B------:R-:W-:Y:S01]  /*82e0*/  IMAD R7, R10, 0x8, R3 ;  /* 0x000000080a077824 */ /* 0x000fe200078e0203 */
[----:B------:R-:W-:Y:S01]  /*82f0*/  SHF.L.U32 R4, R9, 0x1f, RZ ;  /* 0x0000001f09047819 */ /* 0x000fe200000006ff */
[----:B0-----:R-:W-:Y:S06]  /*8300*/  @!P0 BRA `(.L_x_177) ;  /* 0x0000000000cc8947 */ /* 0x001fec0003800000 */
.L_x_188:
[----:B------:R-:W1:Y:S01]  /*8310*/  SYNCS.PHASECHK.TRANS64.TRYWAIT P0, [R7+URZ], R4 ;  /* 0x00000004070075a7 */ /* 0x000e62000800017f */
[----:B------:R-:W-:-:S05]  /*8320*/  VIADD R0, R10, 0x1 ;  /* 0x000000010a007836 */ /* 0x000fca0000000000 */
[----:B------:R-:W-:-:S04]  /*8330*/  ISETP.NE.AND P1, PT, R0, 0x4, PT ;  /* 0x000000040000780c */ /* 0x000fc80003f25270 */
[----:B0-----:R-:W-:Y:S02]  /*8340*/  SEL R2, RZ, 0x1, P1 ;  /* 0x00000001ff027807 */ /* 0x001fe40000800000 */
[----:B------:R-:W-:Y:S02]  /*8350*/  SEL R0, R0, RZ, P1 ;  /* 0x000000ff00007207 */ /* 0x000fe40000800000 */
[----:B------:R-:W-:-:S03]  /*8360*/  LOP3.LUT R9, R9, R2, RZ, 0x3c, !PT ;  /* 0x0000000209097212 */ /* 0x000fc600078e3cff */
[----:B------:R-:W-:Y:S01]  /*8370*/  IMAD R6, R0, 0x8, R3 ;  /* 0x0000000800067824 */ /* 0x000fe200078e0203 */
[----:B------:R-:W-:Y:S01]  /*8380*/  SHF.L.U32 R5, R9, 0x1f, RZ ;  /* 0x0000001f09057819 */ /* 0x000fe200000006ff */
[----:B-1----:R-:W-:Y:S06]  /*8390*/  @!P0 BRA `(.L_x_178) ;  /* 0x0000000000bc8947 */ /* 0x002fec0003800000 */
.L_x_189:
[----:B------:R-:W1:Y:S01]  /*83a0*/  SYNCS.PHASECHK.TRANS64.TRYWAIT P0, [R6+URZ], R5 ;  /* 0x00000005060075a7 */ /* 0x000e62000800017f */
[----:B------:R-:W-:-:S05]  /*83b0*/  VIADD R0, R0, 0x1 ;  /* 0x0000000100007836 */ /* 0x000fca0000000000 */
[----:B------:R-:W-:-:S04]  /*83c0*/  ISETP.NE.AND P1, PT, R0, 0x4, PT ;  /* 0x000000040000780c */ /* 0x000fc80003f25270 */
[----:B------:R-:W-:Y:S02]  /*83d0*/  SEL R2, RZ, 0x1, P1 ;  /* 0x00000001ff027807 */ /* 0x000fe40000800000 */
[----:B------:R-:W-:Y:S02]  /*83e0*/  SEL R0, R0, RZ, P1 ;  /* 0x000000ff00007207 */ /* 0x000fe40000800000 */
[----:B------:R-:W-:Y:S01]  /*83f0*/  LOP3.LUT R2, R9, R2, RZ, 0x3c, !PT ;  /* 0x0000000209027212 */ /* 0x000fe200078e3cff */
[----:B-1----:R-:W-:Y:S06]  /*8400*/  @!P0 BRA `(.L_x_179) ;  /* 0x0000000000b48947 */ /* 0x002fec0003800000 */
.L_x_190:
[----:B------:R-:W-:Y:S01]  /*8410*/  IMAD R3, R0, 0x8, R3 ;  /* 0x0000000800037824 */ /* 0x000fe200078e0203 */
[----:B------:R-:W-:-:S07]  /*8420*/  SHF.L.U32 R0, R2, 0x1f, RZ ;  /* 0x0000001f02007819 */ /* 0x000fce00000006ff */
.L_x_180:
[----:B--2---:R2:W3:Y:S02]  /*8430*/  SYNCS.PHASECHK.TRANS64.TRYWAIT P0, [R3+URZ], R0 ;  /* 0x00000000030075a7 */ /* 0x0044e4000800017f */
[----:B---3--:R-:W-:Y:S05]  /*8440*/  @!P0 NANOSLEEP.SYNCS 0x989680 ;  /* 0x009896800000895d */ /* 0x008fea0003900000 */
[----:B------:R-:W3:Y:S02]  /*8450*/  @!P0 SYNCS.PHASECHK.TRANS64 P0, [R3+URZ], R0 ;  /* 0x00000000030085a7 */ /* 0x000ee4000800007f */
[----:B---3--:R-:W-:Y:S05]  /*8460*/  @!P0 BRA `(.L_x_180) ;  /* 0xfffffffc00f08947 */ /* 0x008fea000383ffff */
.L_x_175:
[----:B------:R-:W-:Y:S05]  /*8470*/  BSYNC B0 ;  /* 0x0000000000007941 */ /* 0x000fea0003800000 */
.L_x_174:
[----:B------:R-:W-:Y:S05]  /*8480*/  EXIT ;  /* 0x000000000000794d */ /* 0x000fea0003800000 */
.L_x_21:
[----:B-1----:R-:W-:-:S04]  /*8490*/  IMAD.U32 R89, RZ, RZ, UR8 ;  /* 0x00000008ff597e24 */ /* 0x002fc8000f8e00ff */
[----:B------:R1:W4:Y:S03]  /*84a0*/  SYNCS.PHASECHK.TRANS64.TRYWAIT P1, [R89+URZ], R88 ;  /* 0x00000058590075a7 */ /* 0x000326000802017f */
[----:B----4-:R-:W-:Y:S05]  /*84b0*/  @!P1 NANOSLEEP.SYNCS 0x989680 ;  /* 0x009896800000995d */ /* 0x010fea0003900000 */
[----:B------:R-:W4:Y:S02]  /*84c0*/  @!P1 SYNCS.PHASECHK.TRANS64 P1, [R89+URZ], R88 ;  /* 0x00000058590095a7 */ /* 0x000f24000802007f */
[----:B----4-:R-:W-:Y:S05]  /*84d0*/  @!P1 BRA `(.L_x_21) ;  /* 0xfffffffc00ec9947 */ /* 0x010fea000383ffff */
[----:B------:R-:W-:Y:S05]  /*84e0*/  BRA `(.L_x_20) ;  /* 0xffffff9000f87947 */ /* 0x000fea000383ffff */
.L_x_162:
[----:B------:R-:W-:Y:S01]  /*84f0*/  BSSY B1, `(.L_x_181) ;  /* 0x0000006000017945 */ /* 0x000fe20003800000 */
[----:B------:R-:W-:-:S07]  /*8500*/  IMAD.MOV.U32 R5, RZ, RZ, -0x1 ;  /* 0xffffffffff057424 */ /* 0x000fce00078e00ff */
[----:B------:R-:W-:Y:S05]  /*8510*/  WARPSYNC.COLLECTIVE R5, `(.L_x_182) ;  /* 0x00000000050c7348 */ /* 0x000fea0003c00000 */
[----:B------:R-:W-:Y:S02]  /*8520*/  ELECT P0, UR62, PT ;  /* 0x00000000003e782f */ /* 0x000fe40003800000 */
[----:B------:R-:W-:Y:S01]  /*8530*/  MOV R5, UR62 ;  /* 0x0000003e00057c02 */ /* 0x000fe20008000f00 */
[----:B------:R-:W-:Y:S10]  /*8540*/  ENDCOLLECTIVE ;  /* 0x000000000000791b */ /* 0x000ff40003800000 */
.L_x_182:
[----:B------:R-:W-:Y:S05]  /*8550*/  BSYNC B1 ;  /* 0x0000000000017941 */ /* 0x000fea0003800000 */
.L_x_181:
[----:B------:R-:W-:Y:S05]  /*8560*/  BRA `(.L_x_183) ;  /* 0xfffffff000007947 */ /* 0x000fea000383ffff */
.L_x_165:
[----:B-1----:R1:W2:Y:S02]  /*8570*/  SYNCS.PHASECHK.TRANS64.TRYWAIT P0, [R24+URZ+0x20], R21 ;  /* 0x00002015180075a7 */ /* 0x0022a4000800017f */
[----:B--2---:R-:W-:Y:S05]  /*8580*/  @!P0 NANOSLEEP.SYNCS 0x989680 ;  /* 0x009896800000895d */ /* 0x004fea0003900000 */
[----:B------:R-:W2:Y:S02]  /*8590*/  @!P0 SYNCS.PHASECHK.TRANS64 P0, [R24+URZ+0x20], R21 ;  /* 0x00002015180085a7 */ /* 0x000ea4000800007f */
[----:B--2---:R-:W-:Y:S05]  /*85a0*/  @!P0 BRA `(.L_x_165) ;  /* 0xfffffffc00f08947 */ /* 0x004fea000383ffff */
[----:B------:R-:W-:Y:S05]  /*85b0*/  BRA `(.L_x_184) ;  /* 0xfffffff000447947 */ /* 0x000fea000383ffff */
.L_x_173:
[----:B------:R-:W-:Y:S01]  /*85c0*/  BSSY B0, `(.L_x_185) ;  /* 0x0000006000007945 */ /* 0x000fe20003800000 */
[----:B------:R-:W-:-:S07]  /*85d0*/  IMAD.MOV.U32 R5, RZ, RZ, -0x1 ;  /* 0xffffffffff057424 */ /* 0x000fce00078e00ff */
[----:B------:R-:W-:Y:S05]  /*85e0*/  WARPSYNC.COLLECTIVE R5, `(.L_x_186) ;  /* 0x00000000050c7348 */ /* 0x000fea0003c00000 */
[----:B------:R-:W-:Y:S02]  /*85f0*/  ELECT P0, UR62, PT ;  /* 0x00000000003e782f */ /* 0x000fe40003800000 */
[----:B------:R-:W-:Y:S01]  /*8600*/  MOV R5, UR62 ;  /* 0x0000003e00057c02 */ /* 0x000fe20008000f00 */
[----:B------:R-:W-:Y:S10]  /*8610*/  ENDCOLLECTIVE ;  /* 0x000000000000791b */ /* 0x000ff40003800000 */
.L_x_186:
[----:B------:R-:W-:Y:S05]  /*8620*/  BSYNC B0 ;  /* 0x0000000000007941 */ /* 0x000fea0003800000 */
.L_x_185:
[----:B------:R-:W-:Y:S05]  /*8630*/  BRA `(.L_x_187) ;  /* 0xfffffff800e07947 */ /* 0x000fea000383ffff */
.L_x_177:
[----:B0-----:R0:W1:Y:S02]  /*8640*/  SYNCS.PHASECHK.TRANS64.TRYWAIT P0, [R5+URZ], R2 ;  /* 0x00000002050075a7 */ /* 0x001064000800017f */
[----:B-1----:R-:W-:Y:S05]  /*8650*/  @!P0 NANOSLEEP.SYNCS 0x989680 ;  /* 0x009896800000895d */ /* 0x002fea0003900000 */
[----:B------:R-:W1:Y:S02]  /*8660*/  @!P0 SYNCS.PHASECHK.TRANS64 P0, [R5+URZ], R2 ;  /* 0x00000002050085a7 */ /* 0x000e64000800007f */
[----:B-1----:R-:W-:Y:S05]  /*8670*/  @!P0 BRA `(.L_x_177) ;  /* 0xfffffffc00f08947 */ /* 0x002fea000383ffff */
[----:B------:R-:W-:Y:S05]  /*8680*/  BRA `(.L_x_188) ;  /* 0xfffffffc00207947 */ /* 0x000fea000383ffff */
.L_x_178:
[----:B0-----:R0:W1:Y:S02]  /*8690*/  SYNCS.PHASECHK.TRANS64.TRYWAIT P0, [R7+URZ], R4 ;  /* 0x00000004070075a7 */ /* 0x001064000800017f */
[----:B-1----:R-:W-:Y:S05]  /*86a0*/  @!P0 NANOSLEEP.SYNCS 0x989680 ;  /* 0x009896800000895d */ /* 0x002fea0003900000 */
[----:B------:R-:W1:Y:S02]  /*86b0*/  @!P0 SYNCS.PHASECHK.TRANS64 P0, [R7+URZ], R4 ;  /* 0x00000004070085a7 */ /* 0x000e64000800007f */
[----:B-1----:R-:W-:Y:S05]  /*86c0*/  @!P0 BRA `(.L_x_178) ;  /* 0xfffffffc00f08947 */ /* 0x002fea000383ffff */
[----:B------:R-:W-:Y:S05]  /*86d0*/  BRA `(.L_x_189) ;  /* 0xfffffffc00307947 */ /* 0x000fea000383ffff */
.L_x_179:
[----:B-1----:R1:W2:Y:S02]  /*86e0*/  SYNCS.PHASECHK.TRANS64.TRYWAIT P0, [R6+URZ], R5 ;  /* 0x00000005060075a7 */ /* 0x0022a4000800017f */
[----:B--2---:R-:W-:Y:S05]  /*86f0*/  @!P0 NANOSLEEP.SYNCS 0x989680 ;  /* 0x009896800000895d */ /* 0x004fea0003900000 */
[----:B------:R-:W2:Y:S02]  /*8700*/  @!P0 SYNCS.PHASECHK.TRANS64 P0, [R6+URZ], R5 ;  /* 0x00000005060085a7 */ /* 0x000ea4000800007f */
[----:B--2---:R-:W-:Y:S05]  /*8710*/  @!P0 BRA `(.L_x_179) ;  /* 0xfffffffc00f08947 */ /* 0x004fea000383ffff */
[----:B------:R-:W-:Y:S05]  /*8720*/  BRA `(.L_x_190) ;  /* 0xfffffffc00387947 */ /* 0x000fea000383ffff */
.L_x_191:
[----:B------:R-:W-:-:S00]  /*8730*/  BRA `(.L_x_191) ;  /* 0xfffffffc00fc7947 */ /* 0x000fc0000383ffff */
[----:B------:R-:W-:-:S00]  /*8740*/  NOP ;  /* 0x0000000000007918 */ /* 0x000fc00000000000 */
        /* <DEDUP_REMOVED lines=11> */
.L_x_192:


//--------------------- .nv.shared._ZN7cutlass13device_kernelINS_4gemm6kernel13GemmUniversalIN4cute5tupleIJiiiiEEENS1_10collective13CollectiveMmaINS1_40MainloopSm90TmaGmmaWarpSpecializedSparseILi4ENS5_IJNS4_1CILi1EEENSA_ILi2EEESB_EEENS1_35KernelTmaWarpSpecializedCooperativeEEENS5_IJNSA_ILi128EEESG_SG_EEENS_10bfloat16_tENS5_IJNS4_6LayoutINS5_IJiNS5_IJSC_iEEEiEEENS5_IJlNS5_IJSB_SC_EEElEEEEENSJ_INS5_IJNS5_IJNS5_IJNSA_ILi8EEESC_NSA_ILi4EEEEEEiEEENS5_IJNS5_IJNSA_ILi16EEESC_SQ_EEEiEEEiEEENS5_IJNS5_IJNS5_IJSG_ST_NSA_ILi2048EEEEEENSA_ILi8192EEEEEENS5_IJNS5_IJSB_NSA_ILi1024EEENSA_ILi32EEEEEElEEElEEEEEEEESI_NS5_IJlSB_lEEENS4_8TiledMMAINS4_8MMA_AtomIJNS4_4SM904GMMA6SPARSE29GMMA_64x128x32_F32BF16BF16_SSILNS1C_5MajorE0ELS1F_0ELNS1C_7ScaleInE1ELS1G_1ELNS1C_9SparseSelE0EEEEEENSJ_INS5_IJSC_SB_SB_EEENS5_IJSB_NSA_ILi0EEES1L_EEEEENS5_IJNS4_10UnderscoreES1O_S1O_EEEEENS4_23SM90_TMA_LOAD_MULTICASTENS4_14ComposedLayoutINS4_7SwizzleILi3ELi4ELi3EEENS4_25smem_sparse_ptr_flag_bitsILi2ELi16EEENSJ_INS5_IJNS5_IJSB_SP_EEENS5_IJSC_NSA_ILi64EEEEEEEEENS5_IJNS5_IJS1L_SG_EEESM_EEEEEEEvNS4_8identityENS4_13SM90_TMA_LOADENS1S_IS1U_NS4_18smem_ptr_flag_bitsILi16EEENSJ_INS5_IJSP_S1Y_EEENS5_IJS1Y_SB_EEEEEEEvS25_EENS_8epilogue10collective6detail29Sm90TmaWarpSpecializedAdapterINS2F_15DefaultEpilogueIfNS5_IJSB_llEEES2J_NS2E_6thread17LinearCombinationIfLi1EffLNS2K_9ScaleType4KindE0ELNS_15FloatRoundStyleE2EfEENS1_15EpilogueDefaultEEEEEvvEEEEvNT_6ParamsE --------------------------
	.section	.nv.shared._ZN7cutlass13device_kernelINS_4gemm6kernel13GemmUniversalIN4cute5tupleIJiiiiEEENS1_10collective13CollectiveMmaINS1_40MainloopSm90TmaGmmaWarpSpecializedSparseILi4ENS5_IJNS4_1CILi1EEENSA_ILi2EEESB_EEENS1_35KernelTmaWarpSpecializedCooperativeEEENS5_IJNSA_ILi128EEESG_SG_EEENS_10bfloat16_tENS5_IJNS4_6LayoutINS5_IJiNS5_IJSC_iEEEiEEENS5_IJlNS5_IJSB_SC_EEElEEEEENSJ_INS5_IJNS5_IJNS5_IJNSA_ILi8EEESC_NSA_ILi4EEEEEEiEEENS5_IJNS5_IJNSA_ILi16EEESC_SQ_EEEiEEEiEEENS5_IJNS5_IJNS5_IJSG_ST_NSA_ILi2048EEEEEENSA_ILi8192EEEEEENS5_IJNS5_IJSB_NSA_ILi1024EEENSA_ILi32EEEEEElEEElEEEEEEEESI_NS5_IJlSB_lEEENS4_8TiledMMAINS4_8MMA_AtomIJNS4_4SM904GMMA6SPARSE29GMMA_64x128x32_F32BF16BF16_SSILNS1C_5MajorE0ELS1F_0ELNS1C_7ScaleInE1ELS1G_1ELNS1C_9SparseSelE0EEEEEENSJ_INS5_IJSC_SB_SB_EEENS5_IJSB_NSA_ILi0EEES1L_EEEEENS5_IJNS4_10UnderscoreES1O_S1O_EEEEENS4_23SM90_TMA_LOAD_MULTICASTENS4_14ComposedLayoutINS4_7SwizzleILi3ELi4ELi3EEENS4_25smem_sparse_ptr_flag_bitsILi2ELi16EEENSJ_INS5_IJNS5_IJSB_SP_EEENS5_IJSC_NSA_ILi64EEEEEEEEENS5_IJNS5_IJS1L_SG_EEESM_EEEEEEEvNS4_8identityENS4_13SM90_TMA_LOADENS1S_IS1U_NS4_18smem_ptr_flag_bitsILi16EEENSJ_INS5_IJSP_S1Y_EEENS5_IJS1Y_SB_EEEEEEEvS25_EENS_8epilogue10collective6detail29Sm90TmaWarpSpecializedAdapterINS2F_15DefaultEpilogueIfNS5_IJSB_llEEES2J_NS2E_6thread17LinearCombinationIfLi1EffLNS2K_9ScaleType4KindE0ELNS_15FloatRoundStyleE2EfEENS1_15EpilogueDefaultEEEEEvvEEEEvNT_6ParamsE,"aw",@nobits
	.sectionflags	@""
	.align	16
	.zero		1024


//--------------------- .nv.shared.reserved.0     --------------------------
	.section	.nv.shared.reserved.0,"aw",@nobits
	.weak		__nv_reservedSMEM_offset_0_alias
	.size		__nv_reservedSMEM_offset_0_alias, 0, 0
	.other		__nv_reservedSMEM_offset_0_alias,@"STO_CUDA_RESERVED_SHARED STV_DEFAULT"
__nv_reservedSMEM_offset_0_alias:
	.zero		0


//--------------------- .nv.global                --------------------------
	.section	.nv.global,"aw",@nobits
.nv.global:
	.type		_ZN39_INTERNAL_69a4f804_4_k_cu_36a7a009_27884cute1_E,@object
	.size		_ZN39_INTERNAL_69a4f804_4_k_cu_36a7a009_27884cute1_E,(_ZN39_INTERNAL_69a4f804_4_k_cu_36a7a009_27884cuda3std3__45__cpo6cbeginE - _ZN39_INTERNAL_69a4f804_4_k_cu_36a7a009_27884cute1_E)
_ZN39_INTERNAL_69a4f804_4_k_cu_36a7a009_27884cute1_E:
	.zero		1
	.type		_ZN39_INTERNAL_69a4f804_4_k_cu_36a7a009_27884cuda3std3__45__cpo6cbeginE,@object
	.size		_ZN39_INTERNAL_69a4f804_4_k_cu_36a7a009_27884cuda3std3__45__cpo6cbeginE,(_ZN39_INTERNAL_69a4f804_4_k_cu_36a7a009_27884cuda3std3__48in_placeE - _ZN39_INTERNAL_69a4f804_4_k_cu_36a7a009_27884cuda3std3__45__cpo6cbeginE)
_ZN39_INTERNAL_69a4f804_4_k_cu_36a7a009_27884cuda3std3__45__cpo6cbeginE:
	.zero		1
	.type		_ZN39_INTERNAL_69a4f804_4_k_cu_36a7a009_27884cuda3std3__48in_placeE,@object
	.size		_ZN39_INTERNAL_69a4f804_4_k_cu_36a7a009_27884cuda3std3__48in_placeE,(_ZN39_INTERNAL_69a4f804_4_k_cu_36a7a009_27884cuda3std6ranges3__45__cpo9iter_moveE - _ZN39_INTERNAL_69a4f804_4_k_cu_36a7a009_27884cuda3std3__48in_placeE)
_ZN39_INTERNAL_69a4f804_4_k_cu_36a7a009_27884cuda3std3__48in_placeE:
	.zero		1
	.type		_ZN39_INTERNAL_69a4f804_4_k_cu_36a7a009_27884cuda3std6ranges3__45__cpo9iter_moveE,@object
	.size		_ZN39_INTERNAL_69a4f804_4_k_cu_36a7a009_27884cuda3std6ranges3__45__cpo9iter_moveE,(_ZN39_INTERNAL_69a4f804_4_k_cu_36a7a009_27884cuda3std3__45__cpo5beginE - _ZN39_INTERNAL_69a4f804_4_k_cu_36a7a009_27884cuda3std6ranges3__45__cpo9iter_moveE)
_ZN39_INTERNAL_69a4f804_4_k_cu_36a7a009_27884cuda3std6ranges3__45__cpo9iter_moveE:
	.zero		1
	.type		_ZN39_INTERNAL_69a4f804_4_k_cu_36a7a009_27884cuda3std3__45__cpo5beginE,@object
	.size		_ZN39_INTERNAL_69a4f804_4_k_cu_36a7a009_27884cuda3std3__45__cpo5beginE,(_ZN39_INTERNAL_69a4f804_4_k_cu_36a7a009_27884cuda3std3__441_GLOBAL__N__69a4f804_4_k_cu_36a7a009_27886ignoreE - _ZN39_INTERNAL_69a4f804_4_k_cu_36a7a009_27884cuda3std3__45__cpo5beginE)
_ZN39_INTERNAL_69a4f804_4_k_cu_36a7a009_27884cuda3std3__45__cpo5beginE:
	.zero		1
	.type		_ZN39_INTERNAL_69a4f804_4_k_cu_36a7a009_27884cuda3std3__441_GLOBAL__N__69a4f804_4_k_cu_36a7a009_27886ignoreE,@object
	.size		_ZN39_INTERNAL_69a4f804_4_k_cu_36a7a009_27884cuda3std3__441_GLOBAL__N__69a4f804_4_k_cu_36a7a009_27886ignoreE,(_ZN39_INTERNAL_69a4f804_4_k_cu_36a7a009_27884cute7productE - _ZN39_INTERNAL_69a4f804_4_k_cu_36a7a009_27884cuda3std3__441_GLOBAL__N__69a4f804_4_k_cu_36a7a009_27886ignoreE)
_ZN39_INTERNAL_69a4f804_4_k_cu_36a7a009_27884cuda3std3__441_GLOBAL__N__69a4f804_4_k_cu_36a7a009_27886ignoreE:
	.zero		1
	.type		_ZN39_INTERNAL_69a4f804_4_k_cu_36a7a009_27884cute7productE,@object
	.size		_ZN39_INTERNAL_69a4f804_4_k_cu_36a7a009_27884cute7productE,(_ZN39_INTERNAL_69a4f804_4_k_cu_36a7a009_27884cuda3std3__45__cpo3endE - _ZN39_INTERNAL_69a4f804_4_k_cu_36a7a009_27884cute7productE)
_ZN39_INTERNAL_69a4f804_4_k_cu_36a7a009_27884cute7productE:
	.zero		1
	.type		_ZN39_INTERNAL_69a4f804_4_k_cu_36a7a009_27884cuda3std3__45__cpo3endE,@object
	.size		_ZN39_INTERNAL_69a4f804_4_k_cu_36a7a009_27884cuda3std3__45__cpo3endE,(_ZN39_INTERNAL_69a4f804_4_k_cu_36a7a009_27884cuda3std3__419piecewise_constructE - _ZN39_INTERNAL_69a4f804_4_k_cu_36a7a009_27884cuda3std3__45__cpo3endE)
_ZN39_INTERNAL_69a4f804_4_k_cu_36a7a009_27884cuda3std3__45__cpo3endE:
	.zero		1
	.type		_ZN39_INTERNAL_69a4f804_4_k_cu_36a7a009_27884cuda3std3__419piecewise_constructE,@object
	.size		_ZN39_INTERNAL_69a4f804_4_k_cu_36a7a009_27884cuda3std3__419piecewise_constructE,(_ZN39_INTERNAL_69a4f804_4_k_cu_36a7a009_27884cuda3std3__45__cpo4cendE - _ZN39_INTERNAL_69a4f804_4_k_cu_36a7a009_27884cuda3std3__419piecewise_constructE)
_ZN39_INTERNAL_69a4f804_4_k_cu_36a7a009_27884cuda3std3__419piecewise_constructE:
	.zero		1
	.type		_ZN39_INTERNAL_69a4f804_4_k_cu_36a7a009_27884cuda3std3__45__cpo4cendE,@object
	.size		_ZN39_INTERNAL_69a4f804_4_k_cu_36a7a009_27884cuda3std3__45__cpo4cendE,(_ZN39_INTERNAL_69a4f804_4_k_cu_36a7a009_27884cuda3std6ranges3__45__cpo4swapE - _ZN39_INTERNAL_69a4f804_4_k_cu_36a7a009_27884cuda3std3__45__cpo4cendE)
_ZN39_INTERNAL_69a4f804_4_k_cu_36a7a009_27884cuda3std3__45__cpo4cendE:
	.zero		1
	.type		_ZN39_INTERNAL_69a4f804_4_k_cu_36a7a009_27884cuda3std6ranges3__45__cpo4swapE,@object
	.size		_ZN39_INTERNAL_69a4f804_4_k_cu_36a7a009_27884cuda3std6ranges3__45__cpo4swapE,(.L_7 - _ZN39_INTERNAL_69a4f804_4_k_cu_36a7a009_27884cuda3std6ranges3__45__cpo4swapE)
_ZN39_INTERNAL_69a4f804_4_k_cu_36a7a009_27884cuda3std6ranges3__45__cpo4swapE:
	.zero		1
.L_7:


//--------------------- .nv.constant0._ZN7cutlass13device_kernelINS_4gemm6kernel13GemmUniversalIN4cute5tupleIJiiiiEEENS1_10collective13CollectiveMmaINS1_40MainloopSm90TmaGmmaWarpSpecializedSparseILi4ENS5_IJNS4_1CILi1EEENSA_ILi2EEESB_EEENS1_35KernelTmaWarpSpecializedCooperativeEEENS5_IJNSA_ILi128EEESG_SG_EEENS_10bfloat16_tENS5_IJNS4_6LayoutINS5_IJiNS5_IJSC_iEEEiEEENS5_IJlNS5_IJSB_SC_EEElEEEEENSJ_INS5_IJNS5_IJNS5_IJNSA_ILi8EEESC_NSA_ILi4EEEEEEiEEENS5_IJNS5_IJNSA_ILi16EEESC_SQ_EEEiEEEiEEENS5_IJNS5_IJNS5_IJSG_ST_NSA_ILi2048EEEEEENSA_ILi8192EEEEEENS5_IJNS5_IJSB_NSA_ILi1024EEENSA_ILi32EEEEEElEEElEEEEEEEESI_NS5_IJlSB_lEEENS4_8TiledMMAINS4_8MMA_AtomIJNS4_4SM904GMMA6SPARSE29GMMA_64x128x32_F32BF16BF16_SSILNS1C_5MajorE0ELS1F_0ELNS1C_7ScaleInE1ELS1G_1ELNS1C_9SparseSelE0EEEEEENSJ_INS5_IJSC_SB_SB_EEENS5_IJSB_NSA_ILi0EEES1L_EEEEENS5_IJNS4_10UnderscoreES1O_S1O_EEEEENS4_23SM90_TMA_LOAD_MULTICASTENS4_14ComposedLayoutINS4_7SwizzleILi3ELi4ELi3EEENS4_25smem_sparse_ptr_flag_bitsILi2ELi16EEENSJ_INS5_IJNS5_IJSB_SP_EEENS5_IJSC_NSA_ILi64EEEEEEEEENS5_IJNS5_IJS1L_SG_EEESM_EEEEEEEvNS4_8identityENS4_13SM90_TMA_LOADENS1S_IS1U_NS4_18smem_ptr_flag_bitsILi16EEENSJ_INS5_IJSP_S1Y_EEENS5_IJS1Y_SB_EEEEEEEvS25_EENS_8epilogue10collective6detail29Sm90TmaWarpSpecializedAdapterINS2F_15DefaultEpilogueIfNS5_IJSB_llEEES2J_NS2E_6thread17LinearCombinationIfLi1EffLNS2K_9ScaleType4KindE0ELNS_15FloatRoundStyleE2EfEENS1_15EpilogueDefaultEEEEEvvEEEEvNT_6ParamsE --------------------------
	.section	.nv.constant0._ZN7cutlass13device_kernelINS_4gemm6kernel13GemmUniversalIN4cute5tupleIJiiiiEEENS1_10collective13CollectiveMmaINS1_40MainloopSm90TmaGmmaWarpSpecializedSparseILi4ENS5_IJNS4_1CILi1EEENSA_ILi2EEESB_EEENS1_35KernelTmaWarpSpecializedCooperativeEEENS5_IJNSA_ILi128EEESG_SG_EEENS_10bfloat16_tENS5_IJNS4_6LayoutINS5_IJiNS5_IJSC_iEEEiEEENS5_IJlNS5_IJSB_SC_EEElEEEEENSJ_INS5_IJNS5_IJNS5_IJNSA_ILi8EEESC_NSA_ILi4EEEEEEiEEENS5_IJNS5_IJNSA_ILi16EEESC_SQ_EEEiEEEiEEENS5_IJNS5_IJNS5_IJSG_ST_NSA_ILi2048EEEEEENSA_ILi8192EEEEEENS5_IJNS5_IJSB_NSA_ILi1024EEENSA_ILi32EEEEEElEEElEEEEEEEESI_NS5_IJlSB_lEEENS4_8TiledMMAINS4_8MMA_AtomIJNS4_4SM904GMMA6SPARSE29GMMA_64x128x32_F32BF16BF16_SSILNS1C_5MajorE0ELS1F_0ELNS1C_7ScaleInE1ELS1G_1ELNS1C_9SparseSelE0EEEEEENSJ_INS5_IJSC_SB_SB_EEENS5_IJSB_NSA_ILi0EEES1L_EEEEENS5_IJNS4_10UnderscoreES1O_S1O_EEEEENS4_23SM90_TMA_LOAD_MULTICASTENS4_14ComposedLayoutINS4_7SwizzleILi3ELi4ELi3EEENS4_25smem_sparse_ptr_flag_bitsILi2ELi16EEENSJ_INS5_IJNS5_IJSB_SP_EEENS5_IJSC_NSA_ILi64EEEEEEEEENS5_IJNS5_IJS1L_SG_EEESM_EEEEEEEvNS4_8identityENS4_13SM90_TMA_LOADENS1S_IS1U_NS4_18smem_ptr_flag_bitsILi16EEENSJ_INS5_IJSP_S1Y_EEENS5_IJS1Y_SB_EEEEEEEvS25_EENS_8epilogue10collective6detail29Sm90TmaWarpSpecializedAdapterINS2F_15DefaultEpilogueIfNS5_IJSB_llEEES2J_NS2E_6thread17LinearCombinationIfLi1EffLNS2K_9ScaleType4KindE0ELNS_15FloatRoundStyleE2EfEENS1_15EpilogueDefaultEEEEEvvEEEEvNT_6ParamsE,"a",@progbits
	.sectionflags	@""
	.align	4
.nv.constant0._ZN7cutlass13device_kernelINS_4gemm6kernel13GemmUniversalIN4cute5tupleIJiiiiEEENS1_10collective13CollectiveMmaINS1_40MainloopSm90TmaGmmaWarpSpecializedSparseILi4ENS5_IJNS4_1CILi1EEENSA_ILi2EEESB_EEENS1_35KernelTmaWarpSpecializedCooperativeEEENS5_IJNSA_ILi128EEESG_SG_EEENS_10bfloat16_tENS5_IJNS4_6LayoutINS5_IJiNS5_IJSC_iEEEiEEENS5_IJlNS5_IJSB_SC_EEElEEEEENSJ_INS5_IJNS5_IJNS5_IJNSA_ILi8EEESC_NSA_ILi4EEEEEEiEEENS5_IJNS5_IJNSA_ILi16EEESC_SQ_EEEiEEEiEEENS5_IJNS5_IJNS5_IJSG_ST_NSA_ILi2048EEEEEENSA_ILi8192EEEEEENS5_IJNS5_IJSB_NSA_ILi1024EEENSA_ILi32EEEEEElEEElEEEEEEEESI_NS5_IJlSB_lEEENS4_8TiledMMAINS4_8MMA_AtomIJNS4_4SM904GMMA6SPARSE29GMMA_64x128x32_F32BF16BF16_SSILNS1C_5MajorE0ELS1F_0ELNS1C_7ScaleInE1ELS1G_1ELNS1C_9SparseSelE0EEEEEENSJ_INS5_IJSC_SB_SB_EEENS5_IJSB_NSA_ILi0EEES1L_EEEEENS5_IJNS4_10UnderscoreES1O_S1O_EEEEENS4_23SM90_TMA_LOAD_MULTICASTENS4_14ComposedLayoutINS4_7SwizzleILi3ELi4ELi3EEENS4_25smem_sparse_ptr_flag_bitsILi2ELi16EEENSJ_INS5_IJNS5_IJSB_SP_EEENS5_IJSC_NSA_ILi64EEEEEEEEENS5_IJNS5_IJS1L_SG_EEESM_EEEEEEEvNS4_8identityENS4_13SM90_TMA_LOADENS1S_IS1U_NS4_18smem_ptr_flag_bitsILi16EEENSJ_INS5_IJSP_S1Y_EEENS5_IJS1Y_SB_EEEEEEEvS25_EENS_8epilogue10collective6detail29Sm90TmaWarpSpecializedAdapterINS2F_15DefaultEpilogueIfNS5_IJSB_llEEES2J_NS2E_6thread17LinearCombinationIfLi1EffLNS2K_9ScaleType4KindE0ELNS_15FloatRoundStyleE2EfEENS1_15EpilogueDefaultEEEEEvvEEEEvNT_6ParamsE:
	.zero		1920


//--------------------- SYMBOLS --------------------------

	.type		.nv.reservedSmem.offset0,@object
	.size		.nv.reservedSmem.offset0,0x4
